//
// Generated by NVIDIA NVVM Compiler
//
// Compiler Build ID: CL-36424714
// Cuda compilation tools, release 13.0, V13.0.88
// Based on NVVM 20.0.0
//

.version 9.0
.target sm_100
.address_size 64

.extern .shared .align 16 .b8 sdata[];
.extern .shared .align 16 .b8 sharedMemory[];

.entry _Z6reducePiii(
	.param .u64 .ptr .align 1 _Z6reducePiii_param_0,
	.param .u32 _Z6reducePiii_param_1,
	.param .u32 _Z6reducePiii_param_2
)
{
	.reg .pred 	%p<6>;
	.reg .b32 	%r<22>;
	.reg .b64 	%rd<5>;

	ld.param.u64 	%rd2, [_Z6reducePiii_param_0];
	ld.param.u32 	%r7, [_Z6reducePiii_param_1];
	ld.param.u32 	%r6, [_Z6reducePiii_param_2];
	cvta.to.global.u64 	%rd1, %rd2;
	mov.u32 	%r1, %tid.x;
	setp.ge.u32 	%p1, %r1, %r7;
	shl.b32 	%r8, %r1, 2;
	mov.u32 	%r9, sdata;
	add.s32 	%r2, %r9, %r8;
	@%p1 bra 	$L__BB0_2;
	mul.wide.u32 	%rd3, %r1, 4;
	add.s64 	%rd4, %rd1, %rd3;
	ld.global.u32 	%r11, [%rd4];
	st.shared.u32 	[%r2], %r11;
	bra.uni 	$L__BB0_3;
$L__BB0_2:
	mov.b32 	%r10, 0;
	st.shared.u32 	[%r2], %r10;
$L__BB0_3:
	bar.sync 	0;
	add.s32 	%r12, %r6, 1;
	setp.lt.u32 	%p2, %r12, 3;
	@%p2 bra 	$L__BB0_8;
	shr.u32 	%r13, %r6, 31;
	add.s32 	%r14, %r6, %r13;
	shr.s32 	%r21, %r14, 1;
$L__BB0_5:
	setp.ge.u32 	%p3, %r1, %r21;
	@%p3 bra 	$L__BB0_7;
	shl.b32 	%r15, %r21, 2;
	add.s32 	%r16, %r2, %r15;
	ld.shared.u32 	%r17, [%r16];
	ld.shared.u32 	%r18, [%r2];
	add.s32 	%r19, %r18, %r17;
	st.shared.u32 	[%r2], %r19;
$L__BB0_7:
	bar.sync 	0;
	shr.u32 	%r5, %r21, 1;
	setp.gt.u32 	%p4, %r21, 1;
	mov.u32 	%r21, %r5;
	@%p4 bra 	$L__BB0_5;
$L__BB0_8:
	setp.ne.s32 	%p5, %r1, 0;
	@%p5 bra 	$L__BB0_10;
	ld.shared.u32 	%r20, [sdata];
	st.global.u32 	[%rd1], %r20;
$L__BB0_10:
	ret;

}
.entry _Z20find_nearest_clusteriiiPfS_PiS0_(
	.param .u32 _Z20find_nearest_clusteriiiPfS_PiS0__param_0,
	.param .u32 _Z20find_nearest_clusteriiiPfS_PiS0__param_1,
	.param .u32 _Z20find_nearest_clusteriiiPfS_PiS0__param_2,
	.param .u64 .ptr .align 1 _Z20find_nearest_clusteriiiPfS_PiS0__param_3,
	.param .u64 .ptr .align 1 _Z20find_nearest_clusteriiiPfS_PiS0__param_4,
	.param .u64 .ptr .align 1 _Z20find_nearest_clusteriiiPfS_PiS0__param_5,
	.param .u64 .ptr .align 1 _Z20find_nearest_clusteriiiPfS_PiS0__param_6
)
{
	.reg .pred 	%p<33>;
	.reg .b16 	%rs<6>;
	.reg .b32 	%r<146>;
	.reg .b32 	%f<175>;
	.reg .b64 	%rd<115>;

	ld.param.u32 	%r81, [_Z20find_nearest_clusteriiiPfS_PiS0__param_0];
	ld.param.u32 	%r82, [_Z20find_nearest_clusteriiiPfS_PiS0__param_1];
	ld.param.u32 	%r83, [_Z20find_nearest_clusteriiiPfS_PiS0__param_2];
	ld.param.u64 	%rd9, [_Z20find_nearest_clusteriiiPfS_PiS0__param_3];
	ld.param.u64 	%rd10, [_Z20find_nearest_clusteriiiPfS_PiS0__param_4];
	cvta.to.global.u64 	%rd1, %rd10;
	cvta.to.global.u64 	%rd2, %rd9;
	mov.u32 	%r1, %tid.x;
	mov.u32 	%r84, sharedMemory;
	add.s32 	%r2, %r84, %r1;
	mov.b16 	%rs1, 0;
	st.shared.u8 	[%r2], %rs1;
	mov.u32 	%r145, %ntid.x;
	mov.u32 	%r4, %ctaid.x;
	mad.lo.s32 	%r5, %r145, %r4, %r1;
	setp.ge.s32 	%p1, %r5, %r82;
	@%p1 bra 	$L__BB1_42;
	setp.lt.s32 	%p2, %r81, 1;
	mov.f32 	%f161, 0f00000000;
	@%p2 bra 	$L__BB1_13;
	and.b32  	%r6, %r81, 7;
	setp.lt.u32 	%p3, %r81, 8;
	mov.f32 	%f161, 0f00000000;
	mov.b32 	%r118, 0;
	@%p3 bra 	$L__BB1_5;
	and.b32  	%r118, %r81, 2147483640;
	mov.f32 	%f161, 0f00000000;
	mov.b32 	%r135, 0;
	mul.wide.s32 	%rd15, %r82, 4;
	mul.wide.s32 	%rd17, %r83, 4;
$L__BB1_4:
	.pragma "nounroll";
	mad.lo.s32 	%r87, %r135, %r82, %r5;
	mul.wide.s32 	%rd11, %r87, 4;
	add.s64 	%rd12, %rd2, %rd11;
	ld.global.f32 	%f36, [%rd12];
	mul.lo.s32 	%r88, %r135, %r83;
	mul.wide.s32 	%rd13, %r88, 4;
	add.s64 	%rd14, %rd1, %rd13;
	ld.global.f32 	%f37, [%rd14];
	sub.f32 	%f38, %f36, %f37;
	fma.rn.f32 	%f39, %f38, %f38, %f161;
	add.s64 	%rd16, %rd12, %rd15;
	ld.global.f32 	%f40, [%rd16];
	add.s64 	%rd18, %rd14, %rd17;
	ld.global.f32 	%f41, [%rd18];
	sub.f32 	%f42, %f40, %f41;
	fma.rn.f32 	%f43, %f42, %f42, %f39;
	add.s64 	%rd19, %rd16, %rd15;
	ld.global.f32 	%f44, [%rd19];
	add.s64 	%rd20, %rd18, %rd17;
	ld.global.f32 	%f45, [%rd20];
	sub.f32 	%f46, %f44, %f45;
	fma.rn.f32 	%f47, %f46, %f46, %f43;
	add.s64 	%rd21, %rd19, %rd15;
	ld.global.f32 	%f48, [%rd21];
	add.s64 	%rd22, %rd20, %rd17;
	ld.global.f32 	%f49, [%rd22];
	sub.f32 	%f50, %f48, %f49;
	fma.rn.f32 	%f51, %f50, %f50, %f47;
	add.s64 	%rd23, %rd21, %rd15;
	ld.global.f32 	%f52, [%rd23];
	add.s64 	%rd24, %rd22, %rd17;
	ld.global.f32 	%f53, [%rd24];
	sub.f32 	%f54, %f52, %f53;
	fma.rn.f32 	%f55, %f54, %f54, %f51;
	add.s64 	%rd25, %rd23, %rd15;
	ld.global.f32 	%f56, [%rd25];
	add.s64 	%rd26, %rd24, %rd17;
	ld.global.f32 	%f57, [%rd26];
	sub.f32 	%f58, %f56, %f57;
	fma.rn.f32 	%f59, %f58, %f58, %f55;
	add.s64 	%rd27, %rd25, %rd15;
	ld.global.f32 	%f60, [%rd27];
	add.s64 	%rd28, %rd26, %rd17;
	ld.global.f32 	%f61, [%rd28];
	sub.f32 	%f62, %f60, %f61;
	fma.rn.f32 	%f63, %f62, %f62, %f59;
	add.s64 	%rd29, %rd27, %rd15;
	ld.global.f32 	%f64, [%rd29];
	add.s64 	%rd30, %rd28, %rd17;
	ld.global.f32 	%f65, [%rd30];
	sub.f32 	%f66, %f64, %f65;
	fma.rn.f32 	%f161, %f66, %f66, %f63;
	add.s32 	%r135, %r135, 8;
	setp.eq.s32 	%p4, %r135, %r118;
	@%p4 bra 	$L__BB1_5;
	bra.uni 	$L__BB1_4;
$L__BB1_5:
	setp.eq.s32 	%p5, %r6, 0;
	@%p5 bra 	$L__BB1_13;
	and.b32  	%r9, %r81, 3;
	setp.lt.u32 	%p6, %r6, 4;
	@%p6 bra 	$L__BB1_8;
	mad.lo.s32 	%r89, %r118, %r82, %r5;
	mul.wide.s32 	%rd31, %r89, 4;
	add.s64 	%rd32, %rd2, %rd31;
	ld.global.f32 	%f68, [%rd32];
	mul.lo.s32 	%r90, %r118, %r83;
	mul.wide.s32 	%rd33, %r90, 4;
	add.s64 	%rd34, %rd1, %rd33;
	ld.global.f32 	%f69, [%rd34];
	sub.f32 	%f70, %f68, %f69;
	fma.rn.f32 	%f71, %f70, %f70, %f161;
	mul.wide.s32 	%rd35, %r82, 4;
	add.s64 	%rd36, %rd32, %rd35;
	ld.global.f32 	%f72, [%rd36];
	mul.wide.s32 	%rd37, %r83, 4;
	add.s64 	%rd38, %rd34, %rd37;
	ld.global.f32 	%f73, [%rd38];
	sub.f32 	%f74, %f72, %f73;
	fma.rn.f32 	%f75, %f74, %f74, %f71;
	add.s64 	%rd39, %rd36, %rd35;
	ld.global.f32 	%f76, [%rd39];
	add.s64 	%rd40, %rd38, %rd37;
	ld.global.f32 	%f77, [%rd40];
	sub.f32 	%f78, %f76, %f77;
	fma.rn.f32 	%f79, %f78, %f78, %f75;
	add.s64 	%rd41, %rd39, %rd35;
	ld.global.f32 	%f80, [%rd41];
	add.s64 	%rd42, %rd40, %rd37;
	ld.global.f32 	%f81, [%rd42];
	sub.f32 	%f82, %f80, %f81;
	fma.rn.f32 	%f161, %f82, %f82, %f79;
	add.s32 	%r118, %r118, 4;
$L__BB1_8:
	setp.eq.s32 	%p7, %r9, 0;
	@%p7 bra 	$L__BB1_13;
	setp.eq.s32 	%p8, %r9, 1;
	@%p8 bra 	$L__BB1_11;
	mad.lo.s32 	%r91, %r118, %r82, %r5;
	mul.wide.s32 	%rd43, %r91, 4;
	add.s64 	%rd44, %rd2, %rd43;
	ld.global.f32 	%f84, [%rd44];
	mul.lo.s32 	%r92, %r118, %r83;
	mul.wide.s32 	%rd45, %r92, 4;
	add.s64 	%rd46, %rd1, %rd45;
	ld.global.f32 	%f85, [%rd46];
	sub.f32 	%f86, %f84, %f85;
	fma.rn.f32 	%f87, %f86, %f86, %f161;
	mul.wide.s32 	%rd47, %r82, 4;
	add.s64 	%rd48, %rd44, %rd47;
	ld.global.f32 	%f88, [%rd48];
	mul.wide.s32 	%rd49, %r83, 4;
	add.s64 	%rd50, %rd46, %rd49;
	ld.global.f32 	%f89, [%rd50];
	sub.f32 	%f90, %f88, %f89;
	fma.rn.f32 	%f161, %f90, %f90, %f87;
	add.s32 	%r118, %r118, 2;
$L__BB1_11:
	and.b32  	%r93, %r81, 1;
	setp.eq.b32 	%p9, %r93, 1;
	not.pred 	%p10, %p9;
	@%p10 bra 	$L__BB1_13;
	mad.lo.s32 	%r94, %r118, %r82, %r5;
	mul.wide.s32 	%rd51, %r94, 4;
	add.s64 	%rd52, %rd2, %rd51;
	ld.global.f32 	%f91, [%rd52];
	mul.lo.s32 	%r95, %r118, %r83;
	mul.wide.s32 	%rd53, %r95, 4;
	add.s64 	%rd54, %rd1, %rd53;
	ld.global.f32 	%f92, [%rd54];
	sub.f32 	%f93, %f91, %f92;
	fma.rn.f32 	%f161, %f93, %f93, %f161;
$L__BB1_13:
	setp.lt.s32 	%p11, %r83, 1;
	mov.b32 	%r144, 0;
	@%p11 bra 	$L__BB1_34;
	setp.lt.s32 	%p12, %r81, 1;
	@%p12 bra 	$L__BB1_28;
	and.b32  	%r14, %r81, 7;
	and.b32  	%r15, %r81, 3;
	and.b32  	%r16, %r81, 2147483640;
	and.b32  	%r17, %r81, 1;
	neg.s32 	%r18, %r16;
	shl.b32 	%r19, %r83, 3;
	shl.b32 	%r20, %r83, 1;
	mul.lo.s32 	%r21, %r83, 3;
	shl.b32 	%r22, %r83, 2;
	mul.lo.s32 	%r23, %r83, 5;
	mul.lo.s32 	%r24, %r83, 6;
	mul.lo.s32 	%r25, %r83, 7;
	shl.b32 	%r26, %r82, 3;
	mov.b32 	%r121, 0;
	mul.wide.s32 	%rd99, %r82, 4;
	mul.wide.u32 	%rd80, %r19, 4;
	mov.u32 	%r144, %r121;
$L__BB1_16:
	setp.lt.u32 	%p19, %r81, 8;
	mov.f32 	%f170, 0f00000000;
	mov.b32 	%r133, 0;
	@%p19 bra 	$L__BB1_19;
	add.s32 	%r130, %r83, %r121;
	add.s32 	%r129, %r20, %r121;
	add.s32 	%r128, %r21, %r121;
	add.s32 	%r127, %r22, %r121;
	add.s32 	%r126, %r23, %r121;
	add.s32 	%r125, %r24, %r121;
	add.s32 	%r124, %r25, %r121;
	mul.wide.u32 	%rd55, %r121, 4;
	add.s64 	%rd114, %rd1, %rd55;
	mov.f32 	%f170, 0f00000000;
	mov.u32 	%r123, %r5;
	mov.u32 	%r131, %r18;
$L__BB1_18:
	.pragma "nounroll";
	mul.wide.s32 	%rd56, %r123, 4;
	add.s64 	%rd57, %rd2, %rd56;
	ld.global.f32 	%f97, [%rd57];
	ld.global.f32 	%f98, [%rd114];
	sub.f32 	%f99, %f97, %f98;
	fma.rn.f32 	%f100, %f99, %f99, %f170;
	add.s64 	%rd59, %rd57, %rd99;
	ld.global.f32 	%f101, [%rd59];
	mul.wide.u32 	%rd60, %r130, 4;
	add.s64 	%rd61, %rd1, %rd60;
	ld.global.f32 	%f102, [%rd61];
	sub.f32 	%f103, %f101, %f102;
	fma.rn.f32 	%f104, %f103, %f103, %f100;
	add.s64 	%rd62, %rd59, %rd99;
	ld.global.f32 	%f105, [%rd62];
	mul.wide.u32 	%rd63, %r129, 4;
	add.s64 	%rd64, %rd1, %rd63;
	ld.global.f32 	%f106, [%rd64];
	sub.f32 	%f107, %f105, %f106;
	fma.rn.f32 	%f108, %f107, %f107, %f104;
	add.s64 	%rd65, %rd62, %rd99;
	ld.global.f32 	%f109, [%rd65];
	mul.wide.u32 	%rd66, %r128, 4;
	add.s64 	%rd67, %rd1, %rd66;
	ld.global.f32 	%f110, [%rd67];
	sub.f32 	%f111, %f109, %f110;
	fma.rn.f32 	%f112, %f111, %f111, %f108;
	add.s64 	%rd68, %rd65, %rd99;
	ld.global.f32 	%f113, [%rd68];
	mul.wide.u32 	%rd69, %r127, 4;
	add.s64 	%rd70, %rd1, %rd69;
	ld.global.f32 	%f114, [%rd70];
	sub.f32 	%f115, %f113, %f114;
	fma.rn.f32 	%f116, %f115, %f115, %f112;
	add.s64 	%rd71, %rd68, %rd99;
	ld.global.f32 	%f117, [%rd71];
	mul.wide.u32 	%rd72, %r126, 4;
	add.s64 	%rd73, %rd1, %rd72;
	ld.global.f32 	%f118, [%rd73];
	sub.f32 	%f119, %f117, %f118;
	fma.rn.f32 	%f120, %f119, %f119, %f116;
	add.s64 	%rd74, %rd71, %rd99;
	ld.global.f32 	%f121, [%rd74];
	mul.wide.u32 	%rd75, %r125, 4;
	add.s64 	%rd76, %rd1, %rd75;
	ld.global.f32 	%f122, [%rd76];
	sub.f32 	%f123, %f121, %f122;
	fma.rn.f32 	%f124, %f123, %f123, %f120;
	add.s64 	%rd77, %rd74, %rd99;
	ld.global.f32 	%f125, [%rd77];
	mul.wide.u32 	%rd78, %r124, 4;
	add.s64 	%rd79, %rd1, %rd78;
	ld.global.f32 	%f126, [%rd79];
	sub.f32 	%f127, %f125, %f126;
	fma.rn.f32 	%f170, %f127, %f127, %f124;
	add.s32 	%r131, %r131, 8;
	add.s32 	%r130, %r130, %r19;
	add.s32 	%r129, %r129, %r19;
	add.s32 	%r128, %r128, %r19;
	add.s32 	%r127, %r127, %r19;
	add.s32 	%r126, %r126, %r19;
	add.s32 	%r125, %r125, %r19;
	add.s32 	%r124, %r124, %r19;
	add.s64 	%rd114, %rd114, %rd80;
	add.s32 	%r123, %r123, %r26;
	setp.ne.s32 	%p20, %r131, 0;
	mov.u32 	%r133, %r16;
	@%p20 bra 	$L__BB1_18;
$L__BB1_19:
	setp.eq.s32 	%p21, %r14, 0;
	@%p21 bra 	$L__BB1_27;
	add.s32 	%r104, %r14, -1;
	setp.lt.u32 	%p22, %r104, 3;
	@%p22 bra 	$L__BB1_22;
	mad.lo.s32 	%r105, %r133, %r82, %r5;
	mul.wide.s32 	%rd81, %r105, 4;
	add.s64 	%rd82, %rd2, %rd81;
	ld.global.f32 	%f129, [%rd82];
	mad.lo.s32 	%r106, %r133, %r83, %r121;
	mul.wide.u32 	%rd83, %r106, 4;
	add.s64 	%rd84, %rd1, %rd83;
	ld.global.f32 	%f130, [%rd84];
	sub.f32 	%f131, %f129, %f130;
	fma.rn.f32 	%f132, %f131, %f131, %f170;
	add.s64 	%rd86, %rd82, %rd99;
	ld.global.f32 	%f133, [%rd86];
	add.s32 	%r107, %r106, %r83;
	mul.wide.u32 	%rd87, %r107, 4;
	add.s64 	%rd88, %rd1, %rd87;
	ld.global.f32 	%f134, [%rd88];
	sub.f32 	%f135, %f133, %f134;
	fma.rn.f32 	%f136, %f135, %f135, %f132;
	add.s64 	%rd89, %rd86, %rd99;
	ld.global.f32 	%f137, [%rd89];
	add.s32 	%r108, %r107, %r83;
	mul.wide.u32 	%rd90, %r108, 4;
	add.s64 	%rd91, %rd1, %rd90;
	ld.global.f32 	%f138, [%rd91];
	sub.f32 	%f139, %f137, %f138;
	fma.rn.f32 	%f140, %f139, %f139, %f136;
	add.s64 	%rd92, %rd89, %rd99;
	ld.global.f32 	%f141, [%rd92];
	add.s32 	%r109, %r108, %r83;
	mul.wide.u32 	%rd93, %r109, 4;
	add.s64 	%rd94, %rd1, %rd93;
	ld.global.f32 	%f142, [%rd94];
	sub.f32 	%f143, %f141, %f142;
	fma.rn.f32 	%f170, %f143, %f143, %f140;
	add.s32 	%r133, %r133, 4;
$L__BB1_22:
	setp.eq.s32 	%p23, %r15, 0;
	@%p23 bra 	$L__BB1_27;
	setp.eq.s32 	%p24, %r15, 1;
	@%p24 bra 	$L__BB1_25;
	mad.lo.s32 	%r110, %r133, %r82, %r5;
	mul.wide.s32 	%rd95, %r110, 4;
	add.s64 	%rd96, %rd2, %rd95;
	ld.global.f32 	%f145, [%rd96];
	mad.lo.s32 	%r111, %r133, %r83, %r121;
	mul.wide.u32 	%rd97, %r111, 4;
	add.s64 	%rd98, %rd1, %rd97;
	ld.global.f32 	%f146, [%rd98];
	sub.f32 	%f147, %f145, %f146;
	fma.rn.f32 	%f148, %f147, %f147, %f170;
	add.s64 	%rd100, %rd96, %rd99;
	ld.global.f32 	%f149, [%rd100];
	add.s32 	%r112, %r111, %r83;
	mul.wide.u32 	%rd101, %r112, 4;
	add.s64 	%rd102, %rd1, %rd101;
	ld.global.f32 	%f150, [%rd102];
	sub.f32 	%f151, %f149, %f150;
	fma.rn.f32 	%f170, %f151, %f151, %f148;
	add.s32 	%r133, %r133, 2;
$L__BB1_25:
	setp.eq.s32 	%p25, %r17, 0;
	@%p25 bra 	$L__BB1_27;
	mad.lo.s32 	%r113, %r133, %r82, %r5;
	mul.wide.s32 	%rd103, %r113, 4;
	add.s64 	%rd104, %rd2, %rd103;
	ld.global.f32 	%f152, [%rd104];
	mad.lo.s32 	%r114, %r133, %r83, %r121;
	mul.wide.u32 	%rd105, %r114, 4;
	add.s64 	%rd106, %rd1, %rd105;
	ld.global.f32 	%f153, [%rd106];
	sub.f32 	%f154, %f152, %f153;
	fma.rn.f32 	%f170, %f154, %f154, %f170;
$L__BB1_27:
	setp.lt.f32 	%p26, %f170, %f161;
	selp.b32 	%r144, %r121, %r144, %p26;
	selp.f32 	%f161, %f170, %f161, %p26;
	add.s32 	%r121, %r121, 1;
	setp.eq.s32 	%p27, %r121, %r83;
	@%p27 bra 	$L__BB1_34;
	bra.uni 	$L__BB1_16;
$L__BB1_28:
	add.s32 	%r99, %r83, -1;
	and.b32  	%r61, %r83, 3;
	setp.lt.u32 	%p13, %r99, 3;
	mov.b32 	%r139, 0;
	mov.u32 	%r144, %r139;
	@%p13 bra 	$L__BB1_31;
	and.b32  	%r139, %r83, 2147483644;
	mov.b32 	%r136, 0;
	mov.u32 	%r144, %r136;
$L__BB1_30:
	setp.gt.f32 	%p14, %f161, 0f00000000;
	selp.b32 	%r144, %r136, %r144, %p14;
	selp.f32 	%f161, 0f00000000, %f161, %p14;
	add.s32 	%r136, %r136, 4;
	setp.ne.s32 	%p15, %r136, %r139;
	@%p15 bra 	$L__BB1_30;
$L__BB1_31:
	setp.eq.s32 	%p16, %r61, 0;
	@%p16 bra 	$L__BB1_34;
	mov.b32 	%r143, 0;
$L__BB1_33:
	.pragma "nounroll";
	setp.gt.f32 	%p17, %f161, 0f00000000;
	selp.b32 	%r144, %r139, %r144, %p17;
	selp.f32 	%f161, 0f00000000, %f161, %p17;
	add.s32 	%r139, %r139, 1;
	add.s32 	%r143, %r143, 1;
	setp.ne.s32 	%p18, %r143, %r61;
	@%p18 bra 	$L__BB1_33;
$L__BB1_34:
	ld.param.u64 	%rd112, [_Z20find_nearest_clusteriiiPfS_PiS0__param_5];
	cvta.to.global.u64 	%rd107, %rd112;
	mul.wide.s32 	%rd108, %r5, 4;
	add.s64 	%rd6, %rd107, %rd108;
	ld.global.u32 	%r115, [%rd6];
	setp.eq.s32 	%p28, %r115, %r144;
	@%p28 bra 	$L__BB1_36;
	mov.b16 	%rs2, 1;
	st.shared.u8 	[%r2], %rs2;
$L__BB1_36:
	st.global.u32 	[%rd6], %r144;
	bar.sync 	0;
	setp.lt.u32 	%p29, %r145, 2;
	@%p29 bra 	$L__BB1_40;
$L__BB1_37:
	shr.u32 	%r80, %r145, 1;
	setp.ge.u32 	%p30, %r1, %r80;
	@%p30 bra 	$L__BB1_39;
	add.s32 	%r116, %r2, %r80;
	ld.shared.u8 	%rs3, [%r116];
	ld.shared.u8 	%rs4, [%r2];
	add.s16 	%rs5, %rs4, %rs3;
	st.shared.u8 	[%r2], %rs5;
$L__BB1_39:
	bar.sync 	0;
	setp.gt.u32 	%p31, %r145, 3;
	mov.u32 	%r145, %r80;
	@%p31 bra 	$L__BB1_37;
$L__BB1_40:
	setp.ne.s32 	%p32, %r1, 0;
	@%p32 bra 	$L__BB1_42;
	ld.param.u64 	%rd113, [_Z20find_nearest_clusteriiiPfS_PiS0__param_6];
	ld.shared.u8 	%r117, [sharedMemory];
	cvta.to.global.u64 	%rd109, %rd113;
	mul.wide.u32 	%rd110, %r4, 4;
	add.s64 	%rd111, %rd109, %rd110;
	st.global.u32 	[%rd111], %r117;
$L__BB1_42:
	ret;

}


// ===== COMPILED SASS (sm_100) =====

	.target	sm_100

	.elftype	@"ET_EXEC"


//--------------------- .note.nv.tkinfo           --------------------------
	.section	.note.nv.tkinfo,"",@"SHT_NOTE"
	.sectionflags	@"SHF_NOTE_NV_TKINFO"
	.tkinfo
        /*0018*/ 	.word	0x00000002
        /*0030*/ 	.string	""
        /*0030*/ 	.string	"ptxas"
        /*0030*/ 	.string	"Cuda compilation tools, release 13.0, V13.0.88"
        /*0030*/ 	.string	"Build cuda_13.0.r13.0/compiler.36424714_0"
        /*0030*/ 	.string	"-arch sm_100 -m 64 "



//--------------------- .note.nv.cuinfo           --------------------------
	.section	.note.nv.cuinfo,"",@"SHT_NOTE"
	.sectionflags	@"SHF_NOTE_NV_CUINFO"
        /*0018*/ 	.short	0x0002
        /*001a*/ 	.short	0x0064
        /*001c*/ 	.short	0x0082
	.zero		2


//--------------------- .nv.info                  --------------------------
	.section	.nv.info,"",@"SHT_CUDA_INFO"
	.align	4


	//----- nvinfo : EIATTR_REGCOUNT
	.align		4
        /*0000*/ 	.byte	0x04, 0x2f
        /*0002*/ 	.short	(.L_1 - .L_0)
	.align		4
.L_0:
        /*0004*/ 	.word	index@(_Z6reducePiii)
        /*0008*/ 	.word	0x00000008


	//----- nvinfo : EIATTR_FRAME_SIZE
	.align		4
.L_1:
        /*000c*/ 	.byte	0x04, 0x11
        /*000e*/ 	.short	(.L_3 - .L_2)
	.align		4
.L_2:
        /*0010*/ 	.word	index@(_Z6reducePiii)
        /*0014*/ 	.word	0x00000000


	//----- nvinfo : EIATTR_REGCOUNT
	.align		4
.L_3:
        /*0018*/ 	.byte	0x04, 0x2f
        /*001a*/ 	.short	(.L_5 - .L_4)
	.align		4
.L_4:
        /*001c*/ 	.word	index@(_Z20find_nearest_clusteriiiPfS_PiS0_)
        /*0020*/ 	.word	0x00000020


	//----- nvinfo : EIATTR_FRAME_SIZE
	.align		4
.L_5:
        /*0024*/ 	.byte	0x04, 0x11
        /*0026*/ 	.short	(.L_7 - .L_6)
	.align		4
.L_6:
        /*0028*/ 	.word	index@(_Z20find_nearest_clusteriiiPfS_PiS0_)
        /*002c*/ 	.word	0x00000000


	//----- nvinfo : EIATTR_MIN_STACK_SIZE
	.align		4
.L_7:
        /*0030*/ 	.byte	0x04, 0x12
        /*0032*/ 	.short	(.L_9 - .L_8)
	.align		4
.L_8:
        /*0034*/ 	.word	index@(_Z20find_nearest_clusteriiiPfS_PiS0_)
        /*0038*/ 	.word	0x00000000


	//----- nvinfo : EIATTR_MIN_STACK_SIZE
	.align		4
.L_9:
        /*003c*/ 	.byte	0x04, 0x12
        /*003e*/ 	.short	(.L_11 - .L_10)
	.align		4
.L_10:
        /*0040*/ 	.word	index@(_Z6reducePiii)
        /*0044*/ 	.word	0x00000000
.L_11:


//--------------------- .nv.compat                --------------------------
	.section	.nv.compat,"",@"SHT_CUDA_COMPAT_INFO"
	.align	4
        /*0000*/ 	.byte	0x02, 0x09, 0x00, 0x00, 0x02, 0x02, 0x01, 0x00, 0x02, 0x05, 0x05, 0x00, 0x03, 0x07, 0x01, 0x01
        /*0010*/ 	.byte	0x02, 0x03, 0x00, 0x00, 0x02, 0x06, 0x01, 0x00, 0x04, 0x0b, 0x08, 0x00, 0x09, 0x00, 0x00, 0x00
        /*0020*/ 	.byte	0x00, 0x00, 0x00, 0x00


//--------------------- .nv.info._Z20find_nearest_clusteriiiPfS_PiS0_ --------------------------
	.section	.nv.info._Z20find_nearest_clusteriiiPfS_PiS0_,"",@"SHT_CUDA_INFO"
	.sectionflags	@""
	.align	4


	//----- nvinfo : EIATTR_CUDA_API_VERSION
	.align		4
        /*0000*/ 	.byte	0x04, 0x37
        /*0002*/ 	.short	(.L_13 - .L_12)
.L_12:
        /*0004*/ 	.word	0x00000082


	//----- nvinfo : EIATTR_KPARAM_INFO
	.align		4
.L_13:
        /*0008*/ 	.byte	0x04, 0x17
        /*000a*/ 	.short	(.L_15 - .L_14)
.L_14:
        /*000c*/ 	.word	0x00000000
        /*0010*/ 	.short	0x0006
        /*0012*/ 	.short	0x0028
        /*0014*/ 	.byte	0x00, 0xf5, 0x21, 0x00


	//----- nvinfo : EIATTR_KPARAM_INFO
	.align		4
.L_15:
        /*0018*/ 	.byte	0x04, 0x17
        /*001a*/ 	.short	(.L_17 - .L_16)
.L_16:
        /*001c*/ 	.word	0x00000000
        /*0020*/ 	.short	0x0005
        /*0022*/ 	.short	0x0020
        /*0024*/ 	.byte	0x00, 0xf5, 0x21, 0x00


	//----- nvinfo : EIATTR_KPARAM_INFO
	.align		4
.L_17:
        /*0028*/ 	.byte	0x04, 0x17
        /*002a*/ 	.short	(.L_19 - .L_18)
.L_18:
        /*002c*/ 	.word	0x00000000
        /*0030*/ 	.short	0x0004
        /*0032*/ 	.short	0x0018
        /*0034*/ 	.byte	0x00, 0xf5, 0x21, 0x00


	//----- nvinfo : EIATTR_KPARAM_INFO
	.align		4
.L_19:
        /*0038*/ 	.byte	0x04, 0x17
        /*003a*/ 	.short	(.L_21 - .L_20)
.L_20:
        /*003c*/ 	.word	0x00000000
        /*0040*/ 	.short	0x0003
        /*0042*/ 	.short	0x0010
        /*0044*/ 	.byte	0x00, 0xf5, 0x21, 0x00


	//----- nvinfo : EIATTR_KPARAM_INFO
	.align		4
.L_21:
        /*0048*/ 	.byte	0x04, 0x17
        /*004a*/ 	.short	(.L_23 - .L_22)
.L_22:
        /*004c*/ 	.word	0x00000000
        /*0050*/ 	.short	0x0002
        /*0052*/ 	.short	0x0008
        /*0054*/ 	.byte	0x00, 0xf0, 0x11, 0x00


	//----- nvinfo : EIATTR_KPARAM_INFO
	.align		4
.L_23:
        /*0058*/ 	.byte	0x04, 0x17
        /*005a*/ 	.short	(.L_25 - .L_24)
.L_24:
        /*005c*/ 	.word	0x00000000
        /*0060*/ 	.short	0x0001
        /*0062*/ 	.short	0x0004
        /*0064*/ 	.byte	0x00, 0xf0, 0x11, 0x00


	//----- nvinfo : EIATTR_KPARAM_INFO
	.align		4
.L_25:
        /*0068*/ 	.byte	0x04, 0x17
        /*006a*/ 	.short	(.L_27 - .L_26)
.L_26:
        /*006c*/ 	.word	0x00000000
        /*0070*/ 	.short	0x0000
        /*0072*/ 	.short	0x0000
        /*0074*/ 	.byte	0x00, 0xf0, 0x11, 0x00


	//----- nvinfo : EIATTR_SPARSE_MMA_MASK
	.align		4
.L_27:
        /*0078*/ 	.byte	0x03, 0x50
        /*007a*/ 	.short	0x0000


	//----- nvinfo : EIATTR_MAXREG_COUNT
	.align		4
        /*007c*/ 	.byte	0x03, 0x1b
        /*007e*/ 	.short	0x00ff


	//----- nvinfo : EIATTR_NUM_BARRIERS
	.align		4
        /*0080*/ 	.byte	0x02, 0x4c
        /*0082*/ 	.byte	0x01
	.zero		1


	//----- nvinfo : EIATTR_MERCURY_ISA_VERSION
	.align		4
        /*0084*/ 	.byte	0x03, 0x5f
        /*0086*/ 	.short	0x0101


	//----- nvinfo : EIATTR_VRC_CTA_INIT_COUNT
	.align		4
        /*0088*/ 	.byte	0x02, 0x4a
	.zero		1
	.zero		1


	//----- nvinfo : EIATTR_EXIT_INSTR_OFFSETS
	.align		4
        /*008c*/ 	.byte	0x04, 0x1c
        /*008e*/ 	.short	(.L_29 - .L_28)


	//   ....[0]....
.L_28:
        /*0090*/ 	.word	0x000000b0


	//   ....[1]....
        /*0094*/ 	.word	0x00001ad0


	//   ....[2]....
        /*0098*/ 	.word	0x00001b50


	//----- nvinfo : EIATTR_CBANK_PARAM_SIZE
	.align		4
.L_29:
        /*009c*/ 	.byte	0x03, 0x19
        /*009e*/ 	.short	0x0030


	//----- nvinfo : EIATTR_PARAM_CBANK
	.align		4
        /*00a0*/ 	.byte	0x04, 0x0a
        /*00a2*/ 	.short	(.L_31 - .L_30)
	.align		4
.L_30:
        /*00a4*/ 	.word	index@(.nv.constant0._Z20find_nearest_clusteriiiPfS_PiS0_)
        /*00a8*/ 	.short	0x0380
        /*00aa*/ 	.short	0x0030


	//----- nvinfo : EIATTR_SW_WAR
	.align		4
.L_31:
        /*00ac*/ 	.byte	0x04, 0x36
        /*00ae*/ 	.short	(.L_33 - .L_32)
.L_32:
        /*00b0*/ 	.word	0x00000008
.L_33:


//--------------------- .nv.info._Z6reducePiii    --------------------------
	.section	.nv.info._Z6reducePiii,"",@"SHT_CUDA_INFO"
	.sectionflags	@""
	.align	4


	//----- nvinfo : EIATTR_CUDA_API_VERSION
	.align		4
        /*0000*/ 	.byte	0x04, 0x37
        /*0002*/ 	.short	(.L_35 - .L_34)
.L_34:
        /*0004*/ 	.word	0x00000082


	//----- nvinfo : EIATTR_KPARAM_INFO
	.align		4
.L_35:
        /*0008*/ 	.byte	0x04, 0x17
        /*000a*/ 	.short	(.L_37 - .L_36)
.L_36:
        /*000c*/ 	.word	0x00000000
        /*0010*/ 	.short	0x0002
        /*0012*/ 	.short	0x000c
        /*0014*/ 	.byte	0x00, 0xf0, 0x11, 0x00


	//----- nvinfo : EIATTR_KPARAM_INFO
	.align		4
.L_37:
        /*0018*/ 	.byte	0x04, 0x17
        /*001a*/ 	.short	(.L_39 - .L_38)
.L_38:
        /*001c*/ 	.word	0x00000000
        /*0020*/ 	.short	0x0001
        /*0022*/ 	.short	0x0008
        /*0024*/ 	.byte	0x00, 0xf0, 0x11, 0x00


	//----- nvinfo : EIATTR_KPARAM_INFO
	.align		4
.L_39:
        /*0028*/ 	.byte	0x04, 0x17
        /*002a*/ 	.short	(.L_41 - .L_40)
.L_40:
        /*002c*/ 	.word	0x00000000
        /*0030*/ 	.short	0x0000
        /*0032*/ 	.short	0x0000
        /*0034*/ 	.byte	0x00, 0xf5, 0x21, 0x00


	//----- nvinfo : EIATTR_SPARSE_MMA_MASK
	.align		4
.L_41:
        /*0038*/ 	.byte	0x03, 0x50
        /*003a*/ 	.short	0x0000


	//----- nvinfo : EIATTR_MAXREG_COUNT
	.align		4
        /*003c*/ 	.byte	0x03, 0x1b
        /*003e*/ 	.short	0x00ff


	//----- nvinfo : EIATTR_NUM_BARRIERS
	.align		4
        /*0040*/ 	.byte	0x02, 0x4c
        /*0042*/ 	.byte	0x01
	.zero		1


	//----- nvinfo : EIATTR_MERCURY_ISA_VERSION
	.align		4
        /*0044*/ 	.byte	0x03, 0x5f
        /*0046*/ 	.short	0x0101


	//----- nvinfo : EIATTR_VRC_CTA_INIT_COUNT
	.align		4
        /*0048*/ 	.byte	0x02, 0x4a
	.zero		1
	.zero		1


	//----- nvinfo : EIATTR_EXIT_INSTR_OFFSETS
	.align		4
        /*004c*/ 	.byte	0x04, 0x1c
        /*004e*/ 	.short	(.L_43 - .L_42)


	//   ....[0]....
.L_42:
        /*0050*/ 	.word	0x00000210


	//   ....[1]....
        /*0054*/ 	.word	0x00000280


	//----- nvinfo : EIATTR_CBANK_PARAM_SIZE
	.align		4
.L_43:
        /*0058*/ 	.byte	0x03, 0x19
        /*005a*/ 	.short	0x0010


	//----- nvinfo : EIATTR_PARAM_CBANK
	.align		4
        /*005c*/ 	.byte	0x04, 0x0a
        /*005e*/ 	.short	(.L_45 - .L_44)
	.align		4
.L_44:
        /*0060*/ 	.word	index@(.nv.constant0._Z6reducePiii)
        /*0064*/ 	.short	0x0380
        /*0066*/ 	.short	0x0010


	//----- nvinfo : EIATTR_SW_WAR
	.align		4
.L_45:
        /*0068*/ 	.byte	0x04, 0x36
        /*006a*/ 	.short	(.L_47 - .L_46)
.L_46:
        /*006c*/ 	.word	0x00000008
.L_47:


//--------------------- .nv.callgraph             --------------------------
	.section	.nv.callgraph,"",@"SHT_CUDA_CALLGRAPH"
	.align	4
	.sectionentsize	8
	.align		4
        /*0000*/ 	.word	0x00000000
	.align		4
        /*0004*/ 	.word	0xffffffff
	.align		4
        /*0008*/ 	.word	0x00000000
	.align		4
        /*000c*/ 	.word	0xfffffffe
	.align		4
        /*0010*/ 	.word	0x00000000
	.align		4
        /*0014*/ 	.word	0xfffffffd
	.align		4
        /*0018*/ 	.word	0x00000000
	.align		4
        /*001c*/ 	.word	0xfffffffc


//--------------------- .text._Z20find_nearest_clusteriiiPfS_PiS0_ --------------------------
	.section	.text._Z20find_nearest_clusteriiiPfS_PiS0_,"ax",@progbits
	.align	128
.text._Z20find_nearest_clusteriiiPfS_PiS0_:
        .type           _Z20find_nearest_clusteriiiPfS_PiS0_,@function
        .size           _Z20find_nearest_clusteriiiPfS_PiS0_,(.L_x_23 - _Z20find_nearest_clusteriiiPfS_PiS0_)
        .other          _Z20find_nearest_clusteriiiPfS_PiS0_,@"STO_CUDA_ENTRY STV_DEFAULT"
_Z20find_nearest_clusteriiiPfS_PiS0_:
[----:B------:R-:W-:Y:S01]  /*0000*/  LDC R1, c[0x0][0x37c] ;  /* 0x0000df00ff017b82 */ /* 0x000fe20000000800 */
[----:B------:R-:W0:Y:S07]  /*0010*/  S2R R3, SR_TID.X ;  /* 0x0000000000037919 */ /* 0x000e2e0000002100 */
[----:B------:R-:W1:Y:S01]  /*0020*/  LDC R5, c[0x0][0x384] ;  /* 0x0000e100ff057b82 */ /* 0x000e620000000800 */
[----:B------:R-:W0:Y:S01]  /*0030*/  LDCU UR5, c[0x0][0x360] ;  /* 0x00006c00ff0577ac */ /* 0x000e220008000800 */
[----:B------:R-:W0:Y:S01]  /*0040*/  S2R R0, SR_CTAID.X ;  /* 0x0000000000007919 */ /* 0x000e220000002500 */
[----:B------:R-:W-:-:S05]  /*0050*/  UMOV UR4, 0x400 ;  /* 0x0000040000047882 */ /* 0x000fca0000000000 */
[----:B------:R-:W2:Y:S02]  /*0060*/  S2UR UR6, SR_CgaCtaId ;  /* 0x00000000000679c3 */ /* 0x000ea40000008800 */
[----:B--2---:R-:W-:Y:S01]  /*0070*/  ULEA UR4, UR6, UR4, 0x18 ;  /* 0x0000000406047291 */ /* 0x004fe2000f8ec0ff */
[----:B0-----:R-:W-:-:S05]  /*0080*/  IMAD R2, R0, UR5, R3 ;  /* 0x0000000500027c24 */ /* 0x001fca000f8e0203 */
[----:B-1----:R-:W-:-:S03]  /*0090*/  ISETP.GE.AND P0, PT, R2, R5, PT ;  /* 0x000000050200720c */ /* 0x002fc60003f06270 */
[----:B------:R0:W-:Y:S10]  /*00a0*/  STS.U8 [R3+UR4], RZ ;  /* 0x000000ff03007988 */ /* 0x0001f40008000004 */
[----:B0-----:R-:W-:Y:S05]  /*00b0*/  @P0 EXIT ;  /* 0x000000000000094d */ /* 0x001fea0003800000 */
[----:B------:R-:W0:Y:S01]  /*00c0*/  LDC R7, c[0x0][0x380] ;  /* 0x0000e000ff077b82 */ /* 0x000e220000000800 */
[----:B------:R-:W1:Y:S01]  /*00d0*/  LDCU.64 UR22, c[0x0][0x358] ;  /* 0x00006b00ff1677ac */ /* 0x000e620008000a00 */
[----:B------:R-:W-:Y:S01]  /*00e0*/  HFMA2 R3, -RZ, RZ, 0, 0 ;  /* 0x00000000ff037431 */ /* 0x000fe200000001ff */
[----:B0-----:R-:W-:-:S13]  /*00f0*/  ISETP.GE.AND P0, PT, R7, 0x1, PT ;  /* 0x000000010700780c */ /* 0x001fda0003f06270 */
[----:B-1----:R-:W-:Y:S05]  /*0100*/  @!P0 BRA `(.L_x_0) ;  /* 0x0000000800148947 */ /* 0x002fea0003800000 */
[C---:B------:R-:W-:Y:S02]  /*0110*/  ISETP.GE.U32.AND P1, PT, R7.reuse, 0x8, PT ;  /* 0x000000080700780c */ /* 0x040fe40003f26070 */
[----:B------:R-:W-:Y:S02]  /*0120*/  LOP3.LUT R6, R7, 0x7, RZ, 0xc0, !PT ;  /* 0x0000000707067812 */ /* 0x000fe400078ec0ff */
[----:B------:R-:W-:Y:S02]  /*0130*/  MOV R3, RZ ;  /* 0x000000ff00037202 */ /* 0x000fe40000000f00 */
[----:B------:R-:W-:Y:S02]  /*0140*/  ISETP.NE.AND P2, PT, R6, RZ, PT ;  /* 0x000000ff0600720c */ /* 0x000fe40003f45270 */
[----:B------:R-:W-:-:S05]  /*0150*/  MOV R4, RZ ;  /* 0x000000ff00047202 */ /* 0x000fca0000000f00 */
[----:B------:R-:W-:Y:S06]  /*0160*/  @!P1 BRA `(.L_x_1) ;  /* 0x0000000000ec9947 */ /* 0x000fec0003800000 */
[----:B------:R-:W-:Y:S01]  /*0170*/  LOP3.LUT R4, R7, 0x7ffffff8, RZ, 0xc0, !PT ;  /* 0x7ffffff807047812 */ /* 0x000fe200078ec0ff */
[----:B------:R-:W-:Y:S01]  /*0180*/  UMOV UR4, URZ ;  /* 0x000000ff00047c82 */ /* 0x000fe20008000000 */
[----:B------:R-:W-:-:S07]  /*0190*/  MOV R3, RZ ;  /* 0x000000ff00037202 */ /* 0x000fce0000000f00 */
.L_x_2:
[----:B------:R-:W0:Y:S01]  /*01a0*/  LDC R23, c[0x0][0x388] ;  /* 0x0000e200ff177b82 */ /* 0x000e220000000800 */
[----:B------:R-:W-:-:S07]  /*01b0*/  IMAD R11, R5, UR4, R2 ;  /* 0x00000004050b7c24 */ /* 0x000fce000f8e0202 */
[----:B------:R-:W1:Y:S08]  /*01c0*/  LDC.64 R8, c[0x0][0x398] ;  /* 0x0000e600ff087b82 */ /* 0x000e700000000a00 */
[----:B------:R-:W2:Y:S01]  /*01d0*/  LDC.64 R20, c[0x0][0x390] ;  /* 0x0000e400ff147b82 */ /* 0x000ea20000000a00 */
[----:B0-----:R-:W-:-:S04]  /*01e0*/  IMAD R13, R23, UR4, RZ ;  /* 0x00000004170d7c24 */ /* 0x001fc8000f8e02ff */
[----:B-1----:R-:W-:-:S04]  /*01f0*/  IMAD.WIDE R8, R13, 0x4, R8 ;  /* 0x000000040d087825 */ /* 0x002fc800078e0208 */
[----:B------:R-:W-:Y:S02]  /*0200*/  IMAD.WIDE R12, R23, 0x4, R8 ;  /* 0x00000004170c7825 */ /* 0x000fe400078e0208 */
[----:B------:R-:W3:Y:S02]  /*0210*/  LDG.E R8, desc[UR22][R8.64] ;  /* 0x0000001608087981 */ /* 0x000ee4000c1e1900 */
[----:B--2---:R-:W-:Y:S02]  /*0220*/  IMAD.WIDE R20, R11, 0x4, R20 ;  /* 0x000000040b147825 */ /* 0x004fe400078e0214 */
[----:B------:R0:W2:Y:S02]  /*0230*/  LDG.E R26, desc[UR22][R12.64] ;  /* 0x000000160c1a7981 */ /* 0x0000a4000c1e1900 */
[----:B------:R-:W-:Y:S02]  /*0240*/  IMAD.WIDE R18, R23, 0x4, R12 ;  /* 0x0000000417127825 */ /* 0x000fe400078e020c */
[----:B------:R-:W3:Y:S02]  /*0250*/  LDG.E R29, desc[UR22][R20.64] ;  /* 0x00000016141d7981 */ /* 0x000ee4000c1e1900 */
[----:B------:R-:W-:-:S04]  /*0260*/  IMAD.WIDE R10, R5, 0x4, R20 ;  /* 0x00000004050a7825 */ /* 0x000fc800078e0214 */
[----:B------:R-:W-:Y:S01]  /*0270*/  IMAD.WIDE R14, R23, 0x4, R18 ;  /* 0x00000004170e7825 */ /* 0x000fe200078e0212 */
[----:B------:R1:W2:Y:S03]  /*0280*/  LDG.E R27, desc[UR22][R10.64] ;  /* 0x000000160a1b7981 */ /* 0x0002a6000c1e1900 */
[C---:B------:R-:W-:Y:S01]  /*0290*/  IMAD.WIDE R24, R5.reuse, 0x4, R10 ;  /* 0x0000000405187825 */ /* 0x040fe200078e020a */
[----:B------:R4:W5:Y:S03]  /*02a0*/  LDG.E R20, desc[UR22][R14.64] ;  /* 0x000000160e147981 */ /* 0x000966000c1e1900 */
[----:B------:R-:W-:Y:S02]  /*02b0*/  IMAD.WIDE R16, R5, 0x4, R24 ;  /* 0x0000000405107825 */ /* 0x000fe400078e0218 */
[----:B------:R-:W5:Y:S02]  /*02c0*/  LDG.E R25, desc[UR22][R24.64] ;  /* 0x0000001618197981 */ /* 0x000f64000c1e1900 */
[----:B0-----:R-:W-:-:S02]  /*02d0*/  IMAD.WIDE R12, R23, 0x4, R14 ;  /* 0x00000004170c7825 */ /* 0x001fc400078e020e */
[----:B------:R0:W5:Y:S02]  /*02e0*/  LDG.E R21, desc[UR22][R16.64] ;  /* 0x0000001610157981 */ /* 0x000164000c1e1900 */
[----:B-1----:R-:W-:Y:S02]  /*02f0*/  IMAD.WIDE R10, R5, 0x4, R16 ;  /* 0x00000004050a7825 */ /* 0x002fe400078e0210 */
[----:B------:R1:W5:Y:S02]  /*0300*/  LDG.E R24, desc[UR22][R18.64] ;  /* 0x0000001612187981 */ /* 0x000364000c1e1900 */
[----:B----4-:R-:W-:-:S04]  /*0310*/  IMAD.WIDE R14, R23, 0x4, R12 ;  /* 0x00000004170e7825 */ /* 0x010fc800078e020c */
[C---:B0-----:R-:W-:Y:S02]  /*0320*/  IMAD.WIDE R16, R5.reuse, 0x4, R10 ;  /* 0x0000000405107825 */ /* 0x041fe400078e020a */
[----:B------:R-:W4:Y:S02]  /*0330*/  LDG.E R11, desc[UR22][R10.64] ;  /* 0x000000160a0b7981 */ /* 0x000f24000c1e1900 */
[----:B-1----:R-:W-:Y:S02]  /*0340*/  IMAD.WIDE R18, R5, 0x4, R16 ;  /* 0x0000000405127825 */ /* 0x002fe400078e0210 */
[----:B------:R-:W4:Y:S04]  /*0350*/  LDG.E R9, desc[UR22][R16.64] ;  /* 0x0000001610097981 */ /* 0x000f28000c1e1900 */
[----:B------:R0:W4:Y:S02]  /*0360*/  LDG.E R10, desc[UR22][R12.64] ;  /* 0x000000160c0a7981 */ /* 0x000124000c1e1900 */
[----:B0-----:R-:W-:-:S02]  /*0370*/  IMAD.WIDE R12, R23, 0x4, R14 ;  /* 0x00000004170c7825 */ /* 0x001fc400078e020e */
[----:B------:R-:W4:Y:S02]  /*0380*/  LDG.E R14, desc[UR22][R14.64] ;  /* 0x000000160e0e7981 */ /* 0x000f24000c1e1900 */
[----:B------:R-:W-:Y:S02]  /*0390*/  IMAD.WIDE R22, R23, 0x4, R12 ;  /* 0x0000000417167825 */ /* 0x000fe400078e020c */
[----:B------:R-:W4:Y:S04]  /*03a0*/  LDG.E R28, desc[UR22][R12.64] ;  /* 0x000000160c1c7981 */ /* 0x000f28000c1e1900 */
[----:B------:R0:W4:Y:S04]  /*03b0*/  LDG.E R15, desc[UR22][R18.64] ;  /* 0x00000016120f7981 */ /* 0x000128000c1e1900 */
[----:B------:R-:W4:Y:S01]  /*03c0*/  LDG.E R23, desc[UR22][R22.64] ;  /* 0x0000001616177981 */ /* 0x000f22000c1e1900 */
[----:B0-----:R-:W-:-:S06]  /*03d0*/  IMAD.WIDE R18, R5, 0x4, R18 ;  /* 0x0000000405127825 */ /* 0x001fcc00078e0212 */
[----:B------:R-:W4:Y:S01]  /*03e0*/  LDG.E R18, desc[UR22][R18.64] ;  /* 0x0000001612127981 */ /* 0x000f22000c1e1900 */
[----:B------:R-:W-:-:S06]  /*03f0*/  UIADD3 UR4, UPT, UPT, UR4, 0x8, URZ ;  /* 0x0000000804047890 */ /* 0x000fcc000fffe0ff */
[----:B------:R-:W-:Y:S01]  /*0400*/  ISETP.NE.AND P1, PT, R4, UR4, PT ;  /* 0x0000000404007c0c */ /* 0x000fe2000bf25270 */
[----:B---3--:R-:W-:-:S04]  /*0410*/  FADD R8, R29, -R8 ;  /* 0x800000081d087221 */ /* 0x008fc80000000000 */
[----:B------:R-:W-:Y:S01]  /*0420*/  FFMA R3, R8, R8, R3 ;  /* 0x0000000808037223 */ /* 0x000fe20000000003 */
[----:B--2---:R-:W-:-:S04]  /*0430*/  FADD R26, R27, -R26 ;  /* 0x8000001a1b1a7221 */ /* 0x004fc80000000000 */
[----:B------:R-:W-:Y:S01]  /*0440*/  FFMA R3, R26, R26, R3 ;  /* 0x0000001a1a037223 */ /* 0x000fe20000000003 */
[----:B-----5:R-:W-:Y:S01]  /*0450*/  FADD R20, R21, -R20 ;  /* 0x8000001415147221 */ /* 0x020fe20000000000 */
[----:B------:R-:W-:-:S04]  /*0460*/  FADD R24, R25, -R24 ;  /* 0x8000001819187221 */ /* 0x000fc80000000000 */
[----:B------:R-:W-:-:S04]  /*0470*/  FFMA R3, R24, R24, R3 ;  /* 0x0000001818037223 */ /* 0x000fc80000000003 */
[----:B------:R-:W-:Y:S01]  /*0480*/  FFMA R3, R20, R20, R3 ;  /* 0x0000001414037223 */ /* 0x000fe20000000003 */
[----:B----4-:R-:W-:-:S04]  /*0490*/  FADD R10, R11, -R10 ;  /* 0x8000000a0b0a7221 */ /* 0x010fc80000000000 */
[----:B------:R-:W-:Y:S01]  /*04a0*/  FFMA R3, R10, R10, R3 ;  /* 0x0000000a0a037223 */ /* 0x000fe20000000003 */
[----:B------:R-:W-:-:S04]  /*04b0*/  FADD R14, R9, -R14 ;  /* 0x8000000e090e7221 */ /* 0x000fc80000000000 */
[----:B------:R-:W-:Y:S01]  /*04c0*/  FFMA R3, R14, R14, R3 ;  /* 0x0000000e0e037223 */ /* 0x000fe20000000003 */
[----:B------:R-:W-:-:S04]  /*04d0*/  FADD R28, R15, -R28 ;  /* 0x8000001c0f1c7221 */ /* 0x000fc80000000000 */
[----:B------:R-:W-:Y:S01]  /*04e0*/  FFMA R3, R28, R28, R3 ;  /* 0x0000001c1c037223 */ /* 0x000fe20000000003 */
[----:B------:R-:W-:-:S04]  /*04f0*/  FADD R18, R18, -R23 ;  /* 0x8000001712127221 */ /* 0x000fc80000000000 */
[----:B------:R-:W-:Y:S01]  /*0500*/  FFMA R3, R18, R18, R3 ;  /* 0x0000001212037223 */ /* 0x000fe20000000003 */
[----:B------:R-:W-:Y:S06]  /*0510*/  @P1 BRA `(.L_x_2) ;  /* 0xfffffffc00201947 */ /* 0x000fec000383ffff */
.L_x_1:
[----:B------:R-:W-:Y:S05]  /*0520*/  @!P2 BRA `(.L_x_0) ;  /* 0x00000004000ca947 */ /* 0x000fea0003800000 */
[----:B------:R-:W-:Y:S02]  /*0530*/  ISETP.GE.U32.AND P1, PT, R6, 0x4, PT ;  /* 0x000000040600780c */ /* 0x000fe40003f26070 */
[----:B------:R-:W-:-:S04]  /*0540*/  LOP3.LUT R24, R7, 0x3, RZ, 0xc0, !PT ;  /* 0x0000000307187812 */ /* 0x000fc800078ec0ff */
[----:B------:R-:W-:-:S07]  /*0550*/  ISETP.NE.AND P2, PT, R24, RZ, PT ;  /* 0x000000ff1800720c */ /* 0x000fce0003f45270 */
[----:B------:R-:W-:Y:S06]  /*0560*/  @!P1 BRA `(.L_x_3) ;  /* 0x0000000000789947 */ /* 0x000fec0003800000 */
[----:B------:R-:W0:Y:S01]  /*0570*/  LDC R11, c[0x0][0x388] ;  /* 0x0000e200ff0b7b82 */ /* 0x000e220000000800 */
[----:B------:R-:W-:-:S07]  /*0580*/  IMAD R9, R4, R5, R2 ;  /* 0x0000000504097224 */ /* 0x000fce00078e0202 */
[----:B------:R-:W1:Y:S08]  /*0590*/  LDC.64 R20, c[0x0][0x390] ;  /* 0x0000e400ff147b82 */ /* 0x000e700000000a00 */
[----:B------:R-:W2:Y:S01]  /*05a0*/  LDC.64 R22, c[0x0][0x398] ;  /* 0x0000e600ff167b82 */ /* 0x000ea20000000a00 */
[----:B0-----:R-:W-:Y:S02]  /*05b0*/  IMAD R13, R4, R11, RZ ;  /* 0x0000000b040d7224 */ /* 0x001fe400078e02ff */
[----:B-1----:R-:W-:-:S05]  /*05c0*/  IMAD.WIDE R20, R9, 0x4, R20 ;  /* 0x0000000409147825 */ /* 0x002fca00078e0214 */
[----:B------:R-:W3:Y:S01]  /*05d0*/  LDG.E R6, desc[UR22][R20.64] ;  /* 0x0000001614067981 */ /* 0x000ee2000c1e1900 */
[----:B--2---:R-:W-:-:S04]  /*05e0*/  IMAD.WIDE R22, R13, 0x4, R22 ;  /* 0x000000040d167825 */ /* 0x004fc800078e0216 */
[----:B------:R-:W-:-:S04]  /*05f0*/  IMAD.WIDE R12, R5, 0x4, R20 ;  /* 0x00000004050c7825 */ /* 0x000fc800078e0214 */
[----:B------:R-:W-:Y:S02]  /*0600*/  IMAD.WIDE R8, R11, 0x4, R22 ;  /* 0x000000040b087825 */ /* 0x000fe400078e0216 */
[----:B------:R-:W3:Y:S02]  /*0610*/  LDG.E R23, desc[UR22][R22.64] ;  /* 0x0000001616177981 */ /* 0x000ee4000c1e1900 */
[----:B------:R-:W-:Y:S02]  /*0620*/  IMAD.WIDE R14, R5, 0x4, R12 ;  /* 0x00000004050e7825 */ /* 0x000fe400078e020c */
[----:B------:R-:W2:Y:S02]  /*0630*/  LDG.E R12, desc[UR22][R12.64] ;  /* 0x000000160c0c7981 */ /* 0x000ea4000c1e1900 */
[----:B------:R-:W-:Y:S02]  /*0640*/  IMAD.WIDE R16, R11, 0x4, R8 ;  /* 0x000000040b107825 */ /* 0x000fe400078e0208 */
[----:B------:R-:W2:Y:S02]  /*0650*/  LDG.E R9, desc[UR22][R8.64] ;  /* 0x0000001608097981 */ /* 0x000ea4000c1e1900 */
[----:B------:R-:W-:-:S02]  /*0660*/  IMAD.WIDE R18, R5, 0x4, R14 ;  /* 0x0000000405127825 */ /* 0x000fc400078e020e */
[----:B------:R-:W4:Y:S02]  /*0670*/  LDG.E R25, desc[UR22][R14.64] ;  /* 0x000000160e197981 */ /* 0x000f24000c1e1900 */
[----:B------:R-:W-:Y:S02]  /*0680*/  IMAD.WIDE R10, R11, 0x4, R16 ;  /* 0x000000040b0a7825 */ /* 0x000fe400078e0210 */
[----:B------:R-:W4:Y:S04]  /*0690*/  LDG.E R26, desc[UR22][R16.64] ;  /* 0x00000016101a7981 */ /* 0x000f28000c1e1900 */
[----:B------:R-:W5:Y:S04]  /*06a0*/  LDG.E R18, desc[UR22][R18.64] ;  /* 0x0000001612127981 */ /* 0x000f68000c1e1900 */
[----:B------:R-:W5:Y:S01]  /*06b0*/  LDG.E R11, desc[UR22][R10.64] ;  /* 0x000000160a0b7981 */ /* 0x000f62000c1e1900 */
[----:B------:R-:W-:Y:S01]  /*06c0*/  IADD3 R4, PT, PT, R4, 0x4, RZ ;  /* 0x0000000404047810 */ /* 0x000fe20007ffe0ff */
[----:B---3--:R-:W-:-:S04]  /*06d0*/  FADD R6, R6, -R23 ;  /* 0x8000001706067221 */ /* 0x008fc80000000000 */
[----:B------:R-:W-:Y:S01]  /*06e0*/  FFMA R3, R6, R6, R3 ;  /* 0x0000000606037223 */ /* 0x000fe20000000003 */
[----:B--2---:R-:W-:-:S04]  /*06f0*/  FADD R12, R12, -R9 ;  /* 0x800000090c0c7221 */ /* 0x004fc80000000000 */
[----:B------:R-:W-:Y:S01]  /*0700*/  FFMA R3, R12, R12, R3 ;  /* 0x0000000c0c037223 */ /* 0x000fe20000000003 */
[----:B----4-:R-:W-:-:S04]  /*0710*/  FADD R26, R25, -R26 ;  /* 0x8000001a191a7221 */ /* 0x010fc80000000000 */
[----:B------:R-:W-:Y:S01]  /*0720*/  FFMA R3, R26, R26, R3 ;  /* 0x0000001a1a037223 */ /* 0x000fe20000000003 */
[----:B-----5:R-:W-:-:S04]  /*0730*/  FADD R6, R18, -R11 ;  /* 0x8000000b12067221 */ /* 0x020fc80000000000 */
[----:B------:R-:W-:-:S07]  /*0740*/  FFMA R3, R6, R6, R3 ;  /* 0x0000000606037223 */ /* 0x000fce0000000003 */
.L_x_3:
[----:B------:R-:W-:Y:S05]  /*0750*/  @!P2 BRA `(.L_x_0) ;  /* 0x000000000080a947 */ /* 0x000fea0003800000 */
[----:B------:R-:W-:Y:S01]  /*0760*/  ISETP.NE.AND P1, PT, R24, 0x1, PT ;  /* 0x000000011800780c */ /* 0x000fe20003f25270 */
[----:B------:R-:W0:Y:S01]  /*0770*/  LDC.64 R16, c[0x0][0x390] ;  /* 0x0000e400ff107b82 */ /* 0x000e220000000a00 */
[----:B------:R-:W-:-:S04]  /*0780*/  LOP3.LUT R6, R7, 0x1, RZ, 0xc0, !PT ;  /* 0x0000000107067812 */ /* 0x000fc800078ec0ff */
[----:B------:R-:W-:-:S03]  /*0790*/  ISETP.NE.U32.AND P2, PT, R6, 0x1, PT ;  /* 0x000000010600780c */ /* 0x000fc60003f45070 */
[----:B------:R-:W1:Y:S04]  /*07a0*/  LDC.64 R12, c[0x0][0x398] ;  /* 0x0000e600ff0c7b82 */ /* 0x000e680000000a00 */
[----:B------:R-:W-:-:S04]  /*07b0*/  @P1 IMAD R15, R4, R5, R2 ;  /* 0x00000005040f1224 */ /* 0x000fc800078e0202 */
[----:B------:R-:W2:Y:S08]  /*07c0*/  @P1 LDC R21, c[0x0][0x388] ;  /* 0x0000e200ff151b82 */ /* 0x000eb00000000800 */
[----:B------:R-:W3:Y:S01]  /*07d0*/  @!P2 LDC R23, c[0x0][0x388] ;  /* 0x0000e200ff17ab82 */ /* 0x000ee20000000800 */
[----:B0-----:R-:W-:-:S05]  /*07e0*/  @P1 IMAD.WIDE R16, R15, 0x4, R16 ;  /* 0x000000040f101825 */ /* 0x001fca00078e0210 */
[----:B------:R-:W4:Y:S02]  /*07f0*/  @P1 LDG.E R6, desc[UR22][R16.64] ;  /* 0x0000001610061981 */ /* 0x000f24000c1e1900 */
[----:B------:R-:W0:Y:S08]  /*0800*/  LDC.64 R10, c[0x0][0x390] ;  /* 0x0000e400ff0a7b82 */ /* 0x000e300000000a00 */
[----:B------:R-:W5:Y:S01]  /*0810*/  LDC.64 R8, c[0x0][0x398] ;  /* 0x0000e600ff087b82 */ /* 0x000f620000000a00 */
[C---:B--2---:R-:W-:Y:S01]  /*0820*/  @P1 IMAD R19, R4.reuse, R21, RZ ;  /* 0x0000001504131224 */ /* 0x044fe200078e02ff */
[----:B------:R-:W-:-:S03]  /*0830*/  @P1 IADD3 R4, PT, PT, R4, 0x2, RZ ;  /* 0x0000000204041810 */ /* 0x000fc60007ffe0ff */
[----:B-1----:R-:W-:-:S04]  /*0840*/  @P1 IMAD.WIDE R18, R19, 0x4, R12 ;  /* 0x0000000413121825 */ /* 0x002fc800078e020c */
[----:B------:R-:W-:-:S04]  /*0850*/  @P1 IMAD.WIDE R12, R5, 0x4, R16 ;  /* 0x00000004050c1825 */ /* 0x000fc800078e0210 */
[----:B------:R-:W-:Y:S02]  /*0860*/  @P1 IMAD.WIDE R14, R21, 0x4, R18 ;  /* 0x00000004150e1825 */ /* 0x000fe400078e0212 */
[----:B------:R-:W4:Y:S02]  /*0870*/  @P1 LDG.E R19, desc[UR22][R18.64] ;  /* 0x0000001612131981 */ /* 0x000f24000c1e1900 */
[C---:B------:R-:W-:Y:S02]  /*0880*/  @!P2 IMAD R5, R4.reuse, R5, R2 ;  /* 0x000000050405a224 */ /* 0x040fe400078e0202 */
[----:B---3--:R-:W-:Y:S01]  /*0890*/  @!P2 IMAD R21, R4, R23, RZ ;  /* 0x000000170415a224 */ /* 0x008fe200078e02ff */
[----:B------:R-:W2:Y:S01]  /*08a0*/  @P1 LDG.E R12, desc[UR22][R12.64] ;  /* 0x000000160c0c1981 */ /* 0x000ea2000c1e1900 */
[----:B0-----:R-:W-:-:S03]  /*08b0*/  @!P2 IMAD.WIDE R10, R5, 0x4, R10 ;  /* 0x00000004050aa825 */ /* 0x001fc600078e020a */
[----:B------:R-:W2:Y:S01]  /*08c0*/  @P1 LDG.E R15, desc[UR22][R14.64] ;  /* 0x000000160e0f1981 */ /* 0x000ea2000c1e1900 */
[----:B-----5:R-:W-:-:S03]  /*08d0*/  @!P2 IMAD.WIDE R8, R21, 0x4, R8 ;  /* 0x000000041508a825 */ /* 0x020fc600078e0208 */
[----:B------:R-:W3:Y:S04]  /*08e0*/  @!P2 LDG.E R10, desc[UR22][R10.64] ;  /* 0x000000160a0aa981 */ /* 0x000ee8000c1e1900 */
[----:B------:R-:W3:Y:S01]  /*08f0*/  @!P2 LDG.E R9, desc[UR22][R8.64] ;  /* 0x000000160809a981 */ /* 0x000ee2000c1e1900 */
[----:B----4-:R-:W-:-:S04]  /*0900*/  @P1 FADD R6, R6, -R19 ;  /* 0x8000001306061221 */ /* 0x010fc80000000000 */
[----:B------:R-:W-:Y:S01]  /*0910*/  @P1 FFMA R6, R6, R6, R3 ;  /* 0x0000000606061223 */ /* 0x000fe20000000003 */
[----:B--2---:R-:W-:-:S04]  /*0920*/  @P1 FADD R5, R12, -R15 ;  /* 0x8000000f0c051221 */ /* 0x004fc80000000000 */
[----:B------:R-:W-:Y:S01]  /*0930*/  @P1 FFMA R3, R5, R5, R6 ;  /* 0x0000000505031223 */ /* 0x000fe20000000006 */
[----:B---3--:R-:W-:-:S04]  /*0940*/  @!P2 FADD R4, R10, -R9 ;  /* 0x800000090a04a221 */ /* 0x008fc80000000000 */
[----:B------:R-:W-:-:S07]  /*0950*/  @!P2 FFMA R3, R4, R4, R3 ;  /* 0x000000040403a223 */ /* 0x000fce0000000003 */
.L_x_0:
[----:B------:R-:W0:Y:S01]  /*0960*/  LDCU UR4, c[0x0][0x388] ;  /* 0x00007100ff0477ac */ /* 0x000e220008000800 */
[----:B------:R-:W-:Y:S01]  /*0970*/  MOV R4, RZ ;  /* 0x000000ff00047202 */ /* 0x000fe20000000f00 */
[----:B0-----:R-:W-:-:S09]  /*0980*/  UISETP.GE.AND UP0, UPT, UR4, 0x1, UPT ;  /* 0x000000010400788c */ /* 0x001fd2000bf06270 */
[----:B------:R-:W-:Y:S05]  /*0990*/  BRA.U !UP0, `(.L_x_4) ;  /* 0x0000000d08e47547 */ /* 0x000fea000b800000 */
[----:B------:R-:W-:Y:S05]  /*09a0*/  @!P0 BRA `(.L_x_5) ;  /* 0x0000000800ec8947 */ /* 0x000fea0003800000 */
[----:B------:R-:W-:Y:S01]  /*09b0*/  HFMA2 R4, -RZ, RZ, 0, 0 ;  /* 0x00000000ff047431 */ /* 0x000fe200000001ff */
[C---:B------:R-:W-:Y:S01]  /*09c0*/  LOP3.LUT R5, R7.reuse, 0x7, RZ, 0xc0, !PT ;  /* 0x0000000707057812 */ /* 0x040fe200078ec0ff */
[----:B------:R-:W-:Y:S01]  /*09d0*/  USHF.L.U32 UR6, UR4, 0x3, URZ ;  /* 0x0000000304067899 */ /* 0x000fe200080006ff */
[C---:B------:R-:W-:Y:S02]  /*09e0*/  LOP3.LUT R6, R7.reuse, 0x3, RZ, 0xc0, !PT ;  /* 0x0000000307067812 */ /* 0x040fe400078ec0ff */
[----:B------:R-:W-:Y:S01]  /*09f0*/  LOP3.LUT R7, R7, 0x7ffffff8, RZ, 0xc0, !PT ;  /* 0x7ffffff807077812 */ /* 0x000fe200078ec0ff */
[----:B------:R-:W-:-:S08]  /*0a00*/  UMOV UR4, URZ ;  /* 0x000000ff00047c82 */ /* 0x000fd00008000000 */
.L_x_10:
[----:B------:R-:W0:Y:S01]  /*0a10*/  LDCU UR7, c[0x0][0x380] ;  /* 0x00007000ff0777ac */ /* 0x000e220008000800 */
[----:B------:R-:W-:Y:S02]  /*0a20*/  MOV R28, RZ ;  /* 0x000000ff001c7202 */ /* 0x000fe40000000f00 */
[----:B------:R-:W-:Y:S01]  /*0a30*/  MOV R9, RZ ;  /* 0x000000ff00097202 */ /* 0x000fe20000000f00 */
[----:B0-----:R-:W-:-:S09]  /*0a40*/  UISETP.GE.U32.AND UP0, UPT, UR7, 0x8, UPT ;  /* 0x000000080700788c */ /* 0x001fd2000bf06070 */
[----:B------:R-:W-:Y:S05]  /*0a50*/  BRA.U !UP0, `(.L_x_6) ;  /* 0x00000005086c7547 */ /* 0x000fea000b800000 */
[----:B------:R-:W0:Y:S01]  /*0a60*/  LDCU UR7, c[0x0][0x388] ;  /* 0x00007100ff0777ac */ /* 0x000e220008000800 */
[----:B------:R-:W-:Y:S01]  /*0a70*/  HFMA2 R28, -RZ, RZ, 0, 0 ;  /* 0x00000000ff1c7431 */ /* 0x000fe200000001ff */
[----:B------:R-:W-:Y:S01]  /*0a80*/  IADD3 R12, PT, PT, -R7, RZ, RZ ;  /* 0x000000ff070c7210 */ /* 0x000fe20007ffe1ff */
[----:B------:R-:W1:Y:S01]  /*0a90*/  LDCU.64 UR24, c[0x0][0x398] ;  /* 0x00007300ff1877ac */ /* 0x000e620008000a00 */
[----:B------:R-:W-:Y:S01]  /*0aa0*/  MOV R9, R2 ;  /* 0x0000000200097202 */ /* 0x000fe20000000f00 */
[----:B0-----:R-:W-:Y:S02]  /*0ab0*/  UIADD3 UR8, UPT, UPT, UR4, UR7, URZ ;  /* 0x0000000704087290 */ /* 0x001fe4000fffe0ff */
[----:B------:R-:W-:Y:S02]  /*0ac0*/  ULEA UR9, UR7, UR4, 0x1 ;  /* 0x0000000407097291 */ /* 0x000fe4000f8e08ff */
[----:B------:R-:W-:Y:S02]  /*0ad0*/  UIMAD UR10, UR7, 0x3, UR4 ;  /* 0x00000003070a78a4 */ /* 0x000fe4000f8e0204 */
[----:B------:R-:W-:-:S02]  /*0ae0*/  ULEA UR11, UR7, UR4, 0x2 ;  /* 0x00000004070b7291 */ /* 0x000fc4000f8e10ff */
[----:B------:R-:W-:Y:S02]  /*0af0*/  UIMAD UR12, UR7, 0x5, UR4 ;  /* 0x00000005070c78a4 */ /* 0x000fe4000f8e0204 */
[----:B------:R-:W-:Y:S02]  /*0b00*/  UIMAD UR13, UR7, 0x6, UR4 ;  /* 0x00000006070d78a4 */ /* 0x000fe4000f8e0204 */
[----:B------:R-:W-:Y:S02]  /*0b10*/  UIMAD UR7, UR7, 0x7, UR4 ;  /* 0x00000007070778a4 */ /* 0x000fe4000f8e0204 */
[----:B-1----:R-:W-:-:S12]  /*0b20*/  UIMAD.WIDE.U32 UR14, UR4, 0x4, UR24 ;  /* 0x00000004040e78a5 */ /* 0x002fd8000f8e0018 */
.L_x_7:
[----:B------:R-:W0:Y:S01]  /*0b30*/  LDC.64 R14, c[0x0][0x390] ;  /* 0x0000e400ff0e7b82 */ /* 0x000e220000000a00 */
[----:B------:R-:W-:Y:S02]  /*0b40*/  MOV R22, UR14 ;  /* 0x0000000e00167c02 */ /* 0x000fe40008000f00 */
[----:B------:R-:W-:-:S05]  /*0b50*/  MOV R23, UR15 ;  /* 0x0000000f00177c02 */ /* 0x000fca0008000f00 */
[----:B------:R-:W2:Y:S01]  /*0b60*/  LDG.E R22, desc[UR22][R22.64] ;  /* 0x0000001616167981 */ /* 0x000ea2000c1e1900 */
[----:B------:R-:W1:Y:S01]  /*0b70*/  LDC R10, c[0x0][0x384] ;  /* 0x0000e100ff0a7b82 */ /* 0x000e620000000800 */
[----:B0-----:R-:W-:-:S05]  /*0b80*/  IMAD.WIDE R14, R9, 0x4, R14 ;  /* 0x00000004090e7825 */ /* 0x001fca00078e020e */
[----:B------:R0:W2:Y:S01]  /*0b90*/  LDG.E R27, desc[UR22][R14.64] ;  /* 0x000000160e1b7981 */ /* 0x0000a2000c1e1900 */
[----:B------:R-:W-:Y:S01]  /*0ba0*/  UIMAD.WIDE.U32 UR16, UR8, 0x4, UR24 ;  /* 0x00000004081078a5 */ /* 0x000fe2000f8e0018 */
[----:B-1----:R-:W-:-:S05]  /*0bb0*/  IMAD.WIDE R20, R10, 0x4, R14 ;  /* 0x000000040a147825 */ /* 0x002fca00078e020e */
[----:B------:R-:W-:Y:S02]  /*0bc0*/  MOV R18, UR16 ;  /* 0x0000001000127c02 */ /* 0x000fe40008000f00 */
[----:B------:R-:W-:Y:S01]  /*0bd0*/  MOV R19, UR17 ;  /* 0x0000001100137c02 */ /* 0x000fe20008000f00 */
[----:B------:R-:W-:Y:S01]  /*0be0*/  UIMAD.WIDE.U32 UR16, UR10, 0x4, UR24 ;  /* 0x000000040a1078a5 */ /* 0x000fe2000f8e0018 */
[C---:B------:R-:W-:Y:S01]  /*0bf0*/  IMAD.WIDE R16, R10.reuse, 0x4, R20 ;  /* 0x000000040a107825 */ /* 0x040fe200078e0214 */
[----:B------:R-:W-:Y:S01]  /*0c00*/  UIMAD.WIDE.U32 UR18, UR9, 0x4, UR24 ;  /* 0x00000004091278a5 */ /* 0x000fe2000f8e0018 */
[----:B------:R-:W3:Y:S03]  /*0c10*/  LDG.E R11, desc[UR22][R20.64] ;  /* 0x00000016140b7981 */ /* 0x000ee6000c1e1900 */
[----:B0-----:R-:W-:Y:S01]  /*0c20*/  MOV R14, UR16 ;  /* 0x00000010000e7c02 */ /* 0x001fe20008000f00 */
[----:B------:R0:W3:Y:S01]  /*0c30*/  LDG.E R8, desc[UR22][R18.64] ;  /* 0x0000001612087981 */ /* 0x0000e2000c1e1900 */
[----:B------:R-:W-:Y:S01]  /*0c40*/  MOV R15, UR17 ;  /* 0x00000011000f7c02 */ /* 0x000fe20008000f00 */
[----:B------:R-:W-:Y:S01]  /*0c50*/  UIMAD.WIDE.U32 UR16, UR12, 0x4, UR24 ;  /* 0x000000040c1078a5 */ /* 0x000fe2000f8e0018 */
[----:B------:R-:W-:Y:S01]  /*0c60*/  MOV R25, UR19 ;  /* 0x0000001300197c02 */ /* 0x000fe20008000f00 */
[----:B------:R-:W-:Y:S01]  /*0c70*/  UIMAD.WIDE.U32 UR20, UR11, 0x4, UR24 ;  /* 0x000000040b1478a5 */ /* 0x000fe2000f8e0018 */
[----:B------:R-:W-:Y:S01]  /*0c80*/  MOV R24, UR18 ;  /* 0x0000001200187c02 */ /* 0x000fe20008000f00 */
[----:B------:R1:W4:Y:S01]  /*0c90*/  LDG.E R23, desc[UR22][R14.64] ;  /* 0x000000160e177981 */ /* 0x000322000c1e1900 */
[----:B0-----:R-:W-:-:S03]  /*0ca0*/  IMAD.WIDE R18, R10, 0x4, R16 ;  /* 0x000000040a127825 */ /* 0x001fc600078e0210 */
[----:B------:R-:W5:Y:S04]  /*0cb0*/  LDG.E R25, desc[UR22][R24.64] ;  /* 0x0000001618197981 */ /* 0x000f68000c1e1900 */
[----:B------:R0:W5:Y:S01]  /*0cc0*/  LDG.E R26, desc[UR22][R16.64] ;  /* 0x00000016101a7981 */ /* 0x000162000c1e1900 */
[----:B-1----:R-:W-:Y:S01]  /*0cd0*/  IMAD.WIDE R14, R10, 0x4, R18 ;  /* 0x000000040a0e7825 */ /* 0x002fe200078e0212 */
[----:B------:R-:W-:Y:S02]  /*0ce0*/  MOV R21, UR21 ;  /* 0x0000001500157c02 */ /* 0x000fe40008000f00 */
[----:B------:R1:W4:Y:S01]  /*0cf0*/  LDG.E R24, desc[UR22][R18.64] ;  /* 0x0000001612187981 */ /* 0x000322000c1e1900 */
[----:B------:R-:W-:Y:S02]  /*0d00*/  MOV R20, UR20 ;  /* 0x0000001400147c02 */ /* 0x000fe40008000f00 */
[----:B0-----:R-:W-:-:S02]  /*0d10*/  MOV R16, UR16 ;  /* 0x0000001000107c02 */ /* 0x001fc40008000f00 */
[----:B------:R-:W-:Y:S01]  /*0d20*/  MOV R17, UR17 ;  /* 0x0000001100117c02 */ /* 0x000fe20008000f00 */
[----:B------:R-:W-:Y:S01]  /*0d30*/  UIMAD.WIDE.U32 UR16, UR13, 0x4, UR24 ;  /* 0x000000040d1078a5 */ /* 0x000fe2000f8e0018 */
[----:B------:R-:W4:Y:S01]  /*0d40*/  LDG.E R21, desc[UR22][R20.64] ;  /* 0x0000001614157981 */ /* 0x000f22000c1e1900 */
[----:B-1----:R-:W-:-:S03]  /*0d50*/  IMAD.WIDE R18, R10, 0x4, R14 ;  /* 0x000000040a127825 */ /* 0x002fc600078e020e */
[----:B------:R0:W4:Y:S04]  /*0d60*/  LDG.E R13, desc[UR22][R16.64] ;  /* 0x00000016100d7981 */ /* 0x000128000c1e1900 */
[----:B------:R-:W4:Y:S01]  /*0d70*/  LDG.E R20, desc[UR22][R18.64] ;  /* 0x0000001612147981 */ /* 0x000f22000c1e1900 */
[----:B0-----:R-:W-:Y:S02]  /*0d80*/  MOV R16, UR16 ;  /* 0x0000001000107c02 */ /* 0x001fe40008000f00 */
[----:B------:R-:W-:Y:S01]  /*0d90*/  MOV R17, UR17 ;  /* 0x0000001100117c02 */ /* 0x000fe20008000f00 */
[----:B------:R-:W-:-:S04]  /*0da0*/  UIMAD.WIDE.U32 UR16, UR7, 0x4, UR24 ;  /* 0x00000004071078a5 */ /* 0x000fc8000f8e0018 */
[----:B------:R-:W4:Y:S01]  /*0db0*/  LDG.E R16, desc[UR22][R16.64] ;  /* 0x0000001610107981 */ /* 0x000f22000c1e1900 */
[----:B--2---:R-:W-:-:S03]  /*0dc0*/  FADD R27, R27, -R22 ;  /* 0x800000161b1b7221 */ /* 0x004fc60000000000 */
[----:B------:R0:W2:Y:S02]  /*0dd0*/  LDG.E R22, desc[UR22][R14.64] ;  /* 0x000000160e167981 */ /* 0x0000a4000c1e1900 */
[----:B0-----:R-:W-:-:S05]  /*0de0*/  IMAD.WIDE R14, R10, 0x4, R18 ;  /* 0x000000040a0e7825 */ /* 0x001fca00078e0212 */
[----:B------:R0:W2:Y:S01]  /*0df0*/  LDG.E R29, desc[UR22][R14.64] ;  /* 0x000000160e1d7981 */ /* 0x0000a2000c1e1900 */
[----:B------:R-:W-:-:S04]  /*0e00*/  IMAD.WIDE R18, R10, 0x4, R14 ;  /* 0x000000040a127825 */ /* 0x000fc800078e020e */
[----:B------:R-:W-:Y:S02]  /*0e10*/  FFMA R27, R27, R27, R28 ;  /* 0x0000001b1b1b7223 */ /* 0x000fe4000000001c */
[----:B------:R-:W2:Y:S01]  /*0e20*/  LDG.E R28, desc[UR22][R18.64] ;  /* 0x00000016121c7981 */ /* 0x000ea2000c1e1900 */
[----:B0-----:R-:W-:Y:S02]  /*0e30*/  MOV R15, UR17 ;  /* 0x00000011000f7c02 */ /* 0x001fe40008000f00 */
[----:B------:R-:W-:-:S05]  /*0e40*/  MOV R14, UR16 ;  /* 0x00000010000e7c02 */ /* 0x000fca0008000f00 */
[----:B------:R-:W2:Y:S01]  /*0e50*/  LDG.E R15, desc[UR22][R14.64] ;  /* 0x000000160e0f7981 */ /* 0x000ea2000c1e1900 */
[----:B---3--:R-:W-:Y:S01]  /*0e60*/  FADD R8, R11, -R8 ;  /* 0x800000080b087221 */ /* 0x008fe20000000000 */
[----:B-----5:R-:W-:-:S03]  /*0e70*/  FADD R26, R26, -R25 ;  /* 0x800000191a1a7221 */ /* 0x020fc60000000000 */
[----:B------:R-:W-:Y:S01]  /*0e80*/  FFMA R27, R8, R8, R27 ;  /* 0x00000008081b7223 */ /* 0x000fe2000000001b */
[----:B----4-:R-:W-:Y:S01]  /*0e90*/  FADD R24, R24, -R23 ;  /* 0x8000001718187221 */ /* 0x010fe20000000000 */
[----:B------:R-:W-:Y:S02]  /*0ea0*/  IADD3 R12, PT, PT, R12, 0x8, RZ ;  /* 0x000000080c0c7810 */ /* 0x000fe40007ffe0ff */
[----:B------:R-:W-:Y:S02]  /*0eb0*/  FFMA R27, R26, R26, R27 ;  /* 0x0000001a1a1b7223 */ /* 0x000fe4000000001b */
[----:B------:R-:W-:Y:S02]  /*0ec0*/  ISETP.NE.AND P0, PT, R12, RZ, PT ;  /* 0x000000ff0c00720c */ /* 0x000fe40003f05270 */
[----:B------:R-:W-:Y:S01]  /*0ed0*/  FFMA R27, R24, R24, R27 ;  /* 0x00000018181b7223 */ /* 0x000fe2000000001b */
[----:B------:R-:W-:Y:S01]  /*0ee0*/  FADD R20, R20, -R13 ;  /* 0x8000000d14147221 */ /* 0x000fe20000000000 */
[----:B------:R-:W-:-:S02]  /*0ef0*/  UIADD3 UR8, UPT, UPT, UR6, UR8, URZ ;  /* 0x0000000806087290 */ /* 0x000fc4000fffe0ff */
[----:B------:R-:W-:Y:S02]  /*0f00*/  UIADD3 UR9, UPT, UPT, UR6, UR9, URZ ;  /* 0x0000000906097290 */ /* 0x000fe4000fffe0ff */
[----:B------:R-:W-:Y:S02]  /*0f10*/  UIADD3 UR10, UPT, UPT, UR6, UR10, URZ ;  /* 0x0000000a060a7290 */ /* 0x000fe4000fffe0ff */
[----:B------:R-:W-:Y:S02]  /*0f20*/  UIADD3 UR11, UPT, UPT, UR6, UR11, URZ ;  /* 0x0000000b060b7290 */ /* 0x000fe4000fffe0ff */
[----:B------:R-:W-:Y:S02]  /*0f30*/  UIADD3 UR12, UPT, UPT, UR6, UR12, URZ ;  /* 0x0000000c060c7290 */ /* 0x000fe4000fffe0ff */
[----:B------:R-:W-:Y:S02]  /*0f40*/  UIADD3 UR13, UPT, UPT, UR6, UR13, URZ ;  /* 0x0000000d060d7290 */ /* 0x000fe4000fffe0ff */
[----:B------:R-:W-:-:S02]  /*0f50*/  UIADD3 UR7, UPT, UPT, UR6, UR7, URZ ;  /* 0x0000000706077290 */ /* 0x000fc4000fffe0ff */
[----:B------:R-:W-:Y:S01]  /*0f60*/  UIMAD.WIDE.U32 UR14, UR6, 0x4, UR14 ;  /* 0x00000004060e78a5 */ /* 0x000fe2000f8e000e */
[----:B------:R-:W-:Y:S01]  /*0f70*/  LEA R9, R10, R9, 0x3 ;  /* 0x000000090a097211 */ /* 0x000fe200078e18ff */
[----:B--2---:R-:W-:-:S04]  /*0f80*/  FADD R22, R22, -R21 ;  /* 0x8000001516167221 */ /* 0x004fc80000000000 */
[----:B------:R-:W-:-:S04]  /*0f90*/  FFMA R27, R22, R22, R27 ;  /* 0x00000016161b7223 */ /* 0x000fc8000000001b */
[----:B------:R-:W-:Y:S01]  /*0fa0*/  FFMA R27, R20, R20, R27 ;  /* 0x00000014141b7223 */ /* 0x000fe2000000001b */
[----:B------:R-:W-:-:S04]  /*0fb0*/  FADD R16, R29, -R16 ;  /* 0x800000101d107221 */ /* 0x000fc80000000000 */
[----:B------:R-:W-:Y:S01]  /*0fc0*/  FFMA R27, R16, R16, R27 ;  /* 0x00000010101b7223 */ /* 0x000fe2000000001b */
[----:B------:R-:W-:-:S04]  /*0fd0*/  FADD R28, R28, -R15 ;  /* 0x8000000f1c1c7221 */ /* 0x000fc80000000000 */
[----:B------:R-:W-:Y:S01]  /*0fe0*/  FFMA R28, R28, R28, R27 ;  /* 0x0000001c1c1c7223 */ /* 0x000fe2000000001b */
[----:B------:R-:W-:Y:S06]  /*0ff0*/  @P0 BRA `(.L_x_7) ;  /* 0xfffffff800cc0947 */ /* 0x000fec000383ffff */
[----:B------:R-:W-:-:S07]  /*1000*/  MOV R9, R7 ;  /* 0x0000000700097202 */ /* 0x000fce0000000f00 */
.L_x_6:
[----:B------:R-:W-:-:S13]  /*1010*/  ISETP.NE.AND P0, PT, R5, RZ, PT ;  /* 0x000000ff0500720c */ /* 0x000fda0003f05270 */
[----:B------:R-:W-:Y:S05]  /*1020*/  @!P0 BRA `(.L_x_8) ;  /* 0x0000000400288947 */ /* 0x000fea0003800000 */
[----:B------:R-:W-:Y:S02]  /*1030*/  IADD3 R8, PT, PT, R5, -0x1, RZ ;  /* 0xffffffff05087810 */ /* 0x000fe40007ffe0ff */
[----:B------:R-:W-:Y:S02]  /*1040*/  ISETP.NE.AND P1, PT, R6, RZ, PT ;  /* 0x000000ff0600720c */ /* 0x000fe40003f25270 */
[----:B------:R-:W-:-:S13]  /*1050*/  ISETP.GE.U32.AND P0, PT, R8, 0x3, PT ;  /* 0x000000030800780c */ /* 0x000fda0003f06070 */
[----:B------:R-:W-:Y:S05]  /*1060*/  @!P0 BRA `(.L_x_9) ;  /* 0x0000000000888947 */ /* 0x000fea0003800000 */
[----:B------:R-:W0:Y:S08]  /*1070*/  LDC R23, c[0x0][0x384] ;  /* 0x0000e100ff177b82 */ /* 0x000e300000000800 */
[----:B------:R-:W1:Y:S08]  /*1080*/  LDC R16, c[0x0][0x388] ;  /* 0x0000e200ff107b82 */ /* 0x000e700000000800 */
[----:B------:R-:W2:Y:S08]  /*1090*/  LDC.64 R24, c[0x0][0x390] ;  /* 0x0000e400ff187b82 */ /* 0x000eb00000000a00 */
[----:B------:R-:W3:Y:S01]  /*10a0*/  LDC.64 R10, c[0x0][0x398] ;  /* 0x0000e600ff0a7b82 */ /* 0x000ee20000000a00 */
[----:B0-----:R-:W-:-:S02]  /*10b0*/  IMAD R13, R9, R23, R2 ;  /* 0x00000017090d7224 */ /* 0x001fc400078e0202 */
[----:B-1----:R-:W-:Y:S02]  /*10c0*/  IMAD R15, R9, R16, UR4 ;  /* 0x00000004090f7e24 */ /* 0x002fe4000f8e0210 */
[----:B--2---:R-:W-:-:S04]  /*10d0*/  IMAD.WIDE R24, R13, 0x4, R24 ;  /* 0x000000040d187825 */ /* 0x004fc800078e0218 */
[----:B------:R-:W-:Y:S02]  /*10e0*/  IMAD.WIDE R12, R23, 0x4, R24 ;  /* 0x00000004170c7825 */ /* 0x000fe400078e0218 */
[----:B------:R-:W2:Y:S02]  /*10f0*/  LDG.E R24, desc[UR22][R24.64] ;  /* 0x0000001618187981 */ /* 0x000ea4000c1e1900 */
[C-C-:B---3--:R-:W-:Y:S01]  /*1100*/  IMAD.WIDE.U32 R18, R15.reuse, 0x4, R10.reuse ;  /* 0x000000040f127825 */ /* 0x148fe200078e000a */
[-C--:B------:R-:W-:Y:S01]  /*1110*/  IADD3 R15, PT, PT, R15, R16.reuse, RZ ;  /* 0x000000100f0f7210 */ /* 0x080fe20007ffe0ff */
[----:B------:R-:W3:Y:S03]  /*1120*/  LDG.E R8, desc[UR22][R12.64] ;  /* 0x000000160c087981 */ /* 0x000ee6000c1e1900 */
[CC--:B------:R-:W-:Y:S01]  /*1130*/  IADD3 R17, PT, PT, R15.reuse, R16.reuse, RZ ;  /* 0x000000100f117210 */ /* 0x0c0fe20007ffe0ff */
[----:B------:R-:W-:Y:S01]  /*1140*/  IMAD.WIDE.U32 R14, R15, 0x4, R10 ;  /* 0x000000040f0e7825 */ /* 0x000fe200078e000a */
[----:B------:R-:W2:Y:S02]  /*1150*/  LDG.E R19, desc[UR22][R18.64] ;  /* 0x0000001612137981 */ /* 0x000ea4000c1e1900 */
[----:B------:R-:W-:Y:S01]  /*1160*/  IADD3 R27, PT, PT, R17, R16, RZ ;  /* 0x00000010111b7210 */ /* 0x000fe20007ffe0ff */
[----:B------:R-:W-:-:S02]  /*1170*/  IMAD.WIDE R20, R23, 0x4, R12 ;  /* 0x0000000417147825 */ /* 0x000fc400078e020c */
[----:B------:R-:W3:Y:S02]  /*1180*/  LDG.E R15, desc[UR22][R14.64] ;  /* 0x000000160e0f7981 */ /* 0x000ee4000c1e1900 */
[----:B------:R-:W-:Y:S02]  /*1190*/  IMAD.WIDE.U32 R16, R17, 0x4, R10 ;  /* 0x0000000411107825 */ /* 0x000fe400078e000a */
[----:B------:R-:W4:Y:S02]  /*11a0*/  LDG.E R26, desc[UR22][R20.64] ;  /* 0x00000016141a7981 */ /* 0x000f24000c1e1900 */
[----:B------:R-:W-:Y:S02]  /*11b0*/  IMAD.WIDE R22, R23, 0x4, R20 ;  /* 0x0000000417167825 */ /* 0x000fe400078e0214 */
[----:B------:R-:W4:Y:S02]  /*11c0*/  LDG.E R17, desc[UR22][R16.64] ;  /* 0x0000001610117981 */ /* 0x000f24000c1e1900 */
[----:B------:R-:W-:-:S02]  /*11d0*/  IMAD.WIDE.U32 R10, R27, 0x4, R10 ;  /* 0x000000041b0a7825 */ /* 0x000fc400078e000a */
[----:B------:R-:W5:Y:S04]  /*11e0*/  LDG.E R22, desc[UR22][R22.64] ;  /* 0x0000001616167981 */ /* 0x000f68000c1e1900 */
[----:B------:R-:W5:Y:S01]  /*11f0*/  LDG.E R11, desc[UR22][R10.64] ;  /* 0x000000160a0b7981 */ /* 0x000f62000c1e1900 */
[----:B------:R-:W-:Y:S01]  /*1200*/  IADD3 R9, PT, PT, R9, 0x4, RZ ;  /* 0x0000000409097810 */ /* 0x000fe20007ffe0ff */
[----:B--2---:R-:W-:-:S04]  /*1210*/  FADD R19, R24, -R19 ;  /* 0x8000001318137221 */ /* 0x004fc80000000000 */
[----:B------:R-:W-:Y:S01]  /*1220*/  FFMA R19, R19, R19, R28 ;  /* 0x0000001313137223 */ /* 0x000fe2000000001c */
[----:B---3--:R-:W-:-:S04]  /*1230*/  FADD R8, R8, -R15 ;  /* 0x8000000f08087221 */ /* 0x008fc80000000000 */
[----:B------:R-:W-:Y:S01]  /*1240*/  FFMA R19, R8, R8, R19 ;  /* 0x0000000808137223 */ /* 0x000fe20000000013 */
[----:B----4-:R-:W-:-:S04]  /*1250*/  FADD R26, R26, -R17 ;  /* 0x800000111a1a7221 */ /* 0x010fc80000000000 */
[----:B------:R-:W-:Y:S01]  /*1260*/  FFMA R19, R26, R26, R19 ;  /* 0x0000001a1a137223 */ /* 0x000fe20000000013 */
[----:B-----5:R-:W-:-:S04]  /*1270*/  FADD R28, R22, -R11 ;  /* 0x8000000b161c7221 */ /* 0x020fc80000000000 */
[----:B------:R-:W-:-:S07]  /*1280*/  FFMA R28, R28, R28, R19 ;  /* 0x0000001c1c1c7223 */ /* 0x000fce0000000013 */
.L_x_9:
[----:B------:R-:W-:Y:S05]  /*1290*/  @!P1 BRA `(.L_x_8) ;  /* 0x00000000008c9947 */ /* 0x000fea0003800000 */
[----:B------:R-:W0:Y:S01]  /*12a0*/  LDC R8, c[0x0][0x380] ;  /* 0x0000e000ff087b82 */ /* 0x000e220000000800 */
[----:B------:R-:W-:-:S07]  /*12b0*/  ISETP.NE.AND P1, PT, R6, 0x1, PT ;  /* 0x000000010600780c */ /* 0x000fce0003f25270 */
[----:B------:R-:W1:Y:S08]  /*12c0*/  LDC.64 R20, c[0x0][0x390] ;  /* 0x0000e400ff147b82 */ /* 0x000e700000000a00 */
[----:B------:R-:W2:Y:S01]  /*12d0*/  @P1 LDC R19, c[0x0][0x384] ;  /* 0x0000e100ff131b82 */ /* 0x000ea20000000800 */
[----:B0-----:R-:W-:-:S07]  /*12e0*/  LOP3.LUT P0, RZ, R8, 0x1, RZ, 0xc0, !PT ;  /* 0x0000000108ff7812 */ /* 0x001fce000780c0ff */
[----:B------:R-:W0:Y:S08]  /*12f0*/  LDC.64 R14, c[0x0][0x398] ;  /* 0x0000e600ff0e7b82 */ /* 0x000e300000000a00 */
[----:B------:R-:W3:Y:S01]  /*1300*/  @P1 LDC R8, c[0x0][0x388] ;  /* 0x0000e200ff081b82 */ /* 0x000ee20000000800 */
[----:B--2---:R-:W-:-:S07]  /*1310*/  @P1 IMAD R17, R9, R19, R2 ;  /* 0x0000001309111224 */ /* 0x004fce00078e0202 */
[----:B------:R-:W2:Y:S01]  /*1320*/  @P0 LDC R23, c[0x0][0x384] ;  /* 0x0000e100ff170b82 */ /* 0x000ea20000000800 */
[----:B-1----:R-:W-:-:S07]  /*1330*/  @P1 IMAD.WIDE R20, R17, 0x4, R20 ;  /* 0x0000000411141825 */ /* 0x002fce00078e0214 */
[----:B------:R-:W1:Y:S08]  /*1340*/  @P0 LDC R22, c[0x0][0x388] ;  /* 0x0000e200ff160b82 */ /* 0x000e700000000800 */
[----:B------:R-:W4:Y:S01]  /*1350*/  LDC.64 R12, c[0x0][0x390] ;  /* 0x0000e400ff0c7b82 */ /* 0x000f220000000a00 */
[C---:B---3--:R-:W-:Y:S01]  /*1360*/  @P1 IMAD R25, R9.reuse, R8, UR4 ;  /* 0x0000000409191e24 */ /* 0x048fe2000f8e0208 */
[----:B------:R-:W-:-:S03]  /*1370*/  @P1 IADD3 R9, PT, PT, R9, 0x2, RZ ;  /* 0x0000000209091810 */ /* 0x000fc60007ffe0ff */
[C---:B0-----:R-:W-:Y:S01]  /*1380*/  @P1 IMAD.WIDE.U32 R16, R25.reuse, 0x4, R14 ;  /* 0x0000000419101825 */ /* 0x041fe200078e000e */
[----:B------:R-:W-:Y:S02]  /*1390*/  @P1 IADD3 R27, PT, PT, R25, R8, RZ ;  /* 0x00000008191b1210 */ /* 0x000fe40007ffe0ff */
[----:B------:R-:W0:Y:S01]  /*13a0*/  LDC.64 R10, c[0x0][0x398] ;  /* 0x0000e600ff0a7b82 */ /* 0x000e220000000a00 */
[----:B------:R-:W-:Y:S01]  /*13b0*/  @P1 IMAD.WIDE R18, R19, 0x4, R20 ;  /* 0x0000000413121825 */ /* 0x000fe200078e0214 */
[----:B------:R-:W3:Y:S03]  /*13c0*/  @P1 LDG.E R8, desc[UR22][R20.64] ;  /* 0x0000001614081981 */ /* 0x000ee6000c1e1900 */
[----:B------:R-:W-:Y:S01]  /*13d0*/  @P1 IMAD.WIDE.U32 R14, R27, 0x4, R14 ;  /* 0x000000041b0e1825 */ /* 0x000fe200078e000e */
[----:B------:R-:W3:Y:S03]  /*13e0*/  @P1 LDG.E R17, desc[UR22][R16.64] ;  /* 0x0000001610111981 */ /* 0x000ee6000c1e1900 */
[C---:B--2---:R-:W-:Y:S01]  /*13f0*/  @P0 IMAD R23, R9.reuse, R23, R2 ;  /* 0x0000001709170224 */ /* 0x044fe200078e0202 */
[----:B------:R-:W2:Y:S01]  /*1400*/  @P1 LDG.E R18, desc[UR22][R18.64] ;  /* 0x0000001612121981 */ /* 0x000ea2000c1e1900 */
[----:B-1----:R-:W-:-:S03]  /*1410*/  @P0 IMAD R9, R9, R22, UR4 ;  /* 0x0000000409090e24 */ /* 0x002fc6000f8e0216 */
[----:B------:R-:W2:Y:S01]  /*1420*/  @P1 LDG.E R15, desc[UR22][R14.64] ;  /* 0x000000160e0f1981 */ /* 0x000ea2000c1e1900 */
[----:B----4-:R-:W-:-:S06]  /*1430*/  @P0 IMAD.WIDE R12, R23, 0x4, R12 ;  /* 0x00000004170c0825 */ /* 0x010fcc00078e020c */
[----:B------:R-:W4:Y:S01]  /*1440*/  @P0 LDG.E R12, desc[UR22][R12.64] ;  /* 0x000000160c0c0981 */ /* 0x000f22000c1e1900 */
[----:B0-----:R-:W-:-:S06]  /*1450*/  @P0 IMAD.WIDE.U32 R10, R9, 0x4, R10 ;  /* 0x00000004090a0825 */ /* 0x001fcc00078e000a */
[----:B------:R-:W4:Y:S01]  /*1460*/  @P0 LDG.E R11, desc[UR22][R10.64] ;  /* 0x000000160a0b0981 */ /* 0x000f22000c1e1900 */
[----:B---3--:R-:W-:-:S04]  /*1470*/  @P1 FADD R9, R8, -R17 ;  /* 0x8000001108091221 */ /* 0x008fc80000000000 */
[----:B------:R-:W-:Y:S01]  /*1480*/  @P1 FFMA R9, R9, R9, R28 ;  /* 0x0000000909091223 */ /* 0x000fe2000000001c */
[----:B--2---:R-:W-:-:S04]  /*1490*/  @P1 FADD R8, R18, -R15 ;  /* 0x8000000f12081221 */ /* 0x004fc80000000000 */
[----:B------:R-:W-:Y:S01]  /*14a0*/  @P1 FFMA R28, R8, R8, R9 ;  /* 0x00000008081c1223 */ /* 0x000fe20000000009 */
[----:B----4-:R-:W-:-:S04]  /*14b0*/  @P0 FADD R9, R12, -R11 ;  /* 0x8000000b0c090221 */ /* 0x010fc80000000000 */
[----:B------:R-:W-:-:S07]  /*14c0*/  @P0 FFMA R28, R9, R9, R28 ;  /* 0x00000009091c0223 */ /* 0x000fce000000001c */
.L_x_8:
[----:B------:R-:W0:Y:S01]  /*14d0*/  LDCU UR8, c[0x0][0x388] ;  /* 0x00007100ff0877ac */ /* 0x000e220008000800 */
[----:B------:R-:W-:Y:S01]  /*14e0*/  FSETP.GEU.AND P0, PT, R28, R3, PT ;  /* 0x000000031c00720b */ /* 0x000fe20003f0e000 */
[----:B------:R-:W-:-:S03]  /*14f0*/  UIADD3 UR7, UPT, UPT, UR4, 0x1, URZ ;  /* 0x0000000104077890 */ /* 0x000fc6000fffe0ff */
[----:B------:R-:W-:Y:S02]  /*1500*/  FSEL R3, R28, R3, !P0 ;  /* 0x000000031c037208 */ /* 0x000fe40004000000 */
[----:B------:R-:W-:Y:S01]  /*1510*/  SEL R4, R4, UR4, P0 ;  /* 0x0000000404047c07 */ /* 0x000fe20008000000 */
[----:B0-----:R-:W-:-:S09]  /*1520*/  UISETP.NE.AND UP0, UPT, UR7, UR8, UPT ;  /* 0x000000080700728c */ /* 0x001fd2000bf05270 */
[----:B------:R-:W-:Y:S05]  /*1530*/  BRA.U !UP0, `(.L_x_4) ;  /* 0x0000000108fc7547 */ /* 0x000fea000b800000 */
[----:B------:R-:W-:Y:S01]  /*1540*/  UMOV UR4, UR7 ;  /* 0x0000000700047c82 */ /* 0x000fe20008000000 */
[----:B------:R-:W-:Y:S05]  /*1550*/  BRA `(.L_x_10) ;  /* 0xfffffff4002c7947 */ /* 0x000fea000383ffff */
.L_x_5:
[----:B------:R-:W-:Y:S01]  /*1560*/  UIADD3 UR6, UPT, UPT, UR4, -0x1, URZ ;  /* 0xffffffff04067890 */ /* 0x000fe2000fffe0ff */
[----:B------:R-:W-:Y:S01]  /*1570*/  CS2R R4, SRZ ;  /* 0x0000000000047805 */ /* 0x000fe2000001ff00 */
[----:B------:R-:W-:Y:S02]  /*1580*/  ULOP3.LUT UR7, UR4, 0x3, URZ, 0xc0, !UPT ;  /* 0x0000000304077892 */ /* 0x000fe4000f8ec0ff */
[----:B------:R-:W-:-:S09]  /*1590*/  UISETP.GE.U32.AND UP0, UPT, UR6, 0x3, UPT ;  /* 0x000000030600788c */ /* 0x000fd2000bf06070 */
[----:B------:R-:W-:Y:S05]  /*15a0*/  BRA.U !UP0, `(.L_x_11) ;  /* 0x0000000108b87547 */ /* 0x000fea000b800000 */
[----:B------:R-:W-:Y:S01]  /*15b0*/  ULOP3.LUT UR4, UR4, 0x7ffffffc, URZ, 0xc0, !UPT ;  /* 0x7ffffffc04047892 */ /* 0x000fe2000f8ec0ff */
[----:B------:R-:W-:Y:S01]  /*15c0*/  HFMA2 R6, -RZ, RZ, 0, 0 ;  /* 0x00000000ff067431 */ /* 0x000fe200000001ff */
[----:B------:R-:W-:Y:S02]  /*15d0*/  MOV R4, RZ ;  /* 0x000000ff00047202 */ /* 0x000fe40000000f00 */
[----:B------:R-:W-:Y:S02]  /*15e0*/  UISETP.GT.AND UP0, UPT, UR4, URZ, UPT ;  /* 0x000000ff0400728c */ /* 0x000fe4000bf04270 */
[----:B------:R-:W-:-:S07]  /*15f0*/  MOV R5, UR4 ;  /* 0x0000000400057c02 */ /* 0x000fce0008000f00 */
[----:B------:R-:W-:Y:S05]  /*1600*/  BRA.U !UP0, `(.L_x_12) ;  /* 0x0000000108887547 */ /* 0x000fea000b800000 */
[----:B------:R-:W-:Y:S02]  /*1610*/  IADD3 R7, PT, PT, R5, -R6, RZ ;  /* 0x8000000605077210 */ /* 0x000fe40007ffe0ff */
[----:B------:R-:W-:Y:S02]  /*1620*/  PLOP3.LUT P0, PT, PT, PT, PT, 0x80, 0x8 ;  /* 0x000000000008781c */ /* 0x000fe40003f0f070 */
[----:B------:R-:W-:-:S13]  /*1630*/  ISETP.GT.AND P1, PT, R7, 0xc, PT ;  /* 0x0000000c0700780c */ /* 0x000fda0003f24270 */
[----:B------:R-:W-:Y:S05]  /*1640*/  @!P1 BRA `(.L_x_13) ;  /* 0x0000000000449947 */ /* 0x000fea0003800000 */
[----:B------:R-:W-:Y:S02]  /*1650*/  PLOP3.LUT P0, PT, PT, PT, PT, 0x8, 0x80 ;  /* 0x000000000080781c */ /* 0x000fe40003f0e170 */
[----:B------:R-:W-:-:S11]  /*1660*/  IADD3 R7, PT, PT, R5, -0xc, RZ ;  /* 0xfffffff405077810 */ /* 0x000fd60007ffe0ff */
.L_x_14:
[----:B------:R-:W-:-:S04]  /*1670*/  FSETP.GT.AND P2, PT, R3, RZ, PT ;  /* 0x000000ff0300720b */ /* 0x000fc80003f44000 */
[----:B------:R-:W-:Y:S02]  /*1680*/  FSEL R3, R3, RZ, !P2 ;  /* 0x000000ff03037208 */ /* 0x000fe40005000000 */
[----:B------:R-:W-:Y:S02]  /*1690*/  SEL R4, R6, R4, P2 ;  /* 0x0000000406047207 */ /* 0x000fe40001000000 */
[----:B------:R-:W-:-:S04]  /*16a0*/  FSETP.GT.AND P3, PT, R3, RZ, PT ;  /* 0x000000ff0300720b */ /* 0x000fc80003f64000 */
[----:B------:R-:W-:-:S04]  /*16b0*/  FSEL R3, R3, RZ, !P3 ;  /* 0x000000ff03037208 */ /* 0x000fc80005800000 */
[----:B------:R-:W-:-:S04]  /*16c0*/  FSETP.GT.AND P4, PT, R3, RZ, PT ;  /* 0x000000ff0300720b */ /* 0x000fc80003f84000 */
[----:B------:R-:W-:Y:S02]  /*16d0*/  FSEL R3, R3, RZ, !P4 ;  /* 0x000000ff03037208 */ /* 0x000fe40006000000 */
[----:B------:R-:W-:Y:S02]  /*16e0*/  @P3 IADD3 R4, PT, PT, R6, 0x4, RZ ;  /* 0x0000000406043810 */ /* 0x000fe40007ffe0ff */
[----:B------:R-:W-:-:S04]  /*16f0*/  FSETP.GT.AND P1, PT, R3, RZ, PT ;  /* 0x000000ff0300720b */ /* 0x000fc80003f24000 */
[----:B------:R-:W-:Y:S02]  /*1700*/  FSEL R3, R3, RZ, !P1 ;  /* 0x000000ff03037208 */ /* 0x000fe40004800000 */
[----:B------:R-:W-:-:S07]  /*1710*/  @P4 IADD3 R4, PT, PT, R6, 0x8, RZ ;  /* 0x0000000806044810 */ /* 0x000fce0007ffe0ff */
[C---:B------:R-:W-:Y:S02]  /*1720*/  @P1 IADD3 R4, PT, PT, R6.reuse, 0xc, RZ ;  /* 0x0000000c06041810 */ /* 0x040fe40007ffe0ff */
[----:B------:R-:W-:-:S04]  /*1730*/  IADD3 R6, PT, PT, R6, 0x10, RZ ;  /* 0x0000001006067810 */ /* 0x000fc80007ffe0ff */
[----:B------:R-:W-:-:S13]  /*1740*/  ISETP.GE.AND P2, PT, R6, R7, PT ;  /* 0x000000070600720c */ /* 0x000fda0003f46270 */
[----:B------:R-:W-:Y:S05]  /*1750*/  @!P2 BRA `(.L_x_14) ;  /* 0xfffffffc00c4a947 */ /* 0x000fea000383ffff */
.L_x_13:
[----:B------:R-:W-:-:S04]  /*1760*/  IADD3 R7, PT, PT, R5, -R6, RZ ;  /* 0x8000000605077210 */ /* 0x000fc80007ffe0ff */
[----:B------:R-:W-:-:S13]  /*1770*/  ISETP.GT.AND P1, PT, R7, 0x4, PT ;  /* 0x000000040700780c */ /* 0x000fda0003f24270 */
[----:B------:R-:W-:Y:S05]  /*1780*/  @!P1 BRA `(.L_x_15) ;  /* 0x0000000000209947 */ /* 0x000fea0003800000 */
[C---:B------:R-:W-:Y:S02]  /*1790*/  FSETP.GT.AND P1, PT, R3.reuse, RZ, PT ;  /* 0x000000ff0300720b */ /* 0x040fe40003f24000 */
[----:B------:R-:W-:Y:S02]  /*17a0*/  PLOP3.LUT P0, PT, PT, PT, PT, 0x8, 0x80 ;  /* 0x000000000080781c */ /* 0x000fe40003f0e170 */
[----:B------:R-:W-:Y:S02]  /*17b0*/  FSEL R3, R3, RZ, !P1 ;  /* 0x000000ff03037208 */ /* 0x000fe40004800000 */
[----:B------:R-:W-:Y:S02]  /*17c0*/  SEL R4, R6, R4, P1 ;  /* 0x0000000406047207 */ /* 0x000fe40000800000 */
[----:B------:R-:W-:-:S04]  /*17d0*/  FSETP.GT.AND P2, PT, R3, RZ, PT ;  /* 0x000000ff0300720b */ /* 0x000fc80003f44000 */
[----:B------:R-:W-:-:S09]  /*17e0*/  FSEL R3, R3, RZ, !P2 ;  /* 0x000000ff03037208 */ /* 0x000fd20005000000 */
[C---:B------:R-:W-:Y:S02]  /*17f0*/  @P2 IADD3 R4, PT, PT, R6.reuse, 0x4, RZ ;  /* 0x0000000406042810 */ /* 0x040fe40007ffe0ff */
[----:B------:R-:W-:-:S07]  /*1800*/  IADD3 R6, PT, PT, R6, 0x8, RZ ;  /* 0x0000000806067810 */ /* 0x000fce0007ffe0ff */
.L_x_15:
[----:B------:R-:W-:-:S13]  /*1810*/  ISETP.NE.OR P0, PT, R6, R5, P0 ;  /* 0x000000050600720c */ /* 0x000fda0000705670 */
[----:B------:R-:W-:Y:S05]  /*1820*/  @!P0 BRA `(.L_x_11) ;  /* 0x0000000000188947 */ /* 0x000fea0003800000 */
.L_x_12:
[----:B------:R-:W-:-:S04]  /*1830*/  FSETP.GT.AND P1, PT, R3, RZ, PT ;  /* 0x000000ff0300720b */ /* 0x000fc80003f24000 */
[C---:B------:R-:W-:Y:S02]  /*1840*/  SEL R4, R6.reuse, R4, P1 ;  /* 0x0000000406047207 */ /* 0x040fe40000800000 */
[----:B------:R-:W-:Y:S02]  /*1850*/  IADD3 R6, PT, PT, R6, 0x4, RZ ;  /* 0x0000000406067810 */ /* 0x000fe40007ffe0ff */
[----:B------:R-:W-:Y:S02]  /*1860*/  FSEL R3, R3, RZ, !P1 ;  /* 0x000000ff03037208 */ /* 0x000fe40004800000 */
[----:B------:R-:W-:-:S13]  /*1870*/  ISETP.NE.AND P0, PT, R6, R5, PT ;  /* 0x000000050600720c */ /* 0x000fda0003f05270 */
[----:B------:R-:W-:Y:S05]  /*1880*/  @P0 BRA `(.L_x_12) ;  /* 0xfffffffc00e80947 */ /* 0x000fea000383ffff */
.L_x_11:
[----:B------:R-:W-:-:S09]  /*1890*/  UISETP.NE.AND UP0, UPT, UR7, URZ, UPT ;  /* 0x000000ff0700728c */ /* 0x000fd2000bf05270 */
[----:B------:R-:W-:Y:S05]  /*18a0*/  BRA.U !UP0, `(.L_x_4) ;  /* 0x0000000108207547 */ /* 0x000fea000b800000 */
[----:B------:R-:W-:-:S05]  /*18b0*/  UMOV UR4, URZ ;  /* 0x000000ff00047c82 */ /* 0x000fca0008000000 */
.L_x_16:
[----:B------:R-:W-:Y:S01]  /*18c0*/  UIADD3 UR4, UPT, UPT, UR4, 0x1, URZ ;  /* 0x0000000104047890 */ /* 0x000fe2000fffe0ff */
[----:B------:R-:W-:-:S03]  /*18d0*/  FSETP.GT.AND P0, PT, R3, RZ, PT ;  /* 0x000000ff0300720b */ /* 0x000fc60003f04000 */
[----:B------:R-:W-:Y:S01]  /*18e0*/  UISETP.NE.AND UP0, UPT, UR4, UR7, UPT ;  /* 0x000000070400728c */ /* 0x000fe2000bf05270 */
[----:B------:R-:W-:Y:S02]  /*18f0*/  SEL R4, R5, R4, P0 ;  /* 0x0000000405047207 */ /* 0x000fe40000000000 */
[----:B------:R-:W-:Y:S02]  /*1900*/  FSEL R3, R3, RZ, !P0 ;  /* 0x000000ff03037208 */ /* 0x000fe40004000000 */
[----:B------:R-:W-:-:S04]  /*1910*/  IADD3 R5, PT, PT, R5, 0x1, RZ ;  /* 0x0000000105057810 */ /* 0x000fc80007ffe0ff */
[----:B------:R-:W-:Y:S05]  /*1920*/  BRA.U UP0, `(.L_x_16) ;  /* 0xfffffffd00e47547 */ /* 0x000fea000b83ffff */
.L_x_4:
[----:B------:R-:W0:Y:S02]  /*1930*/  LDC.64 R6, c[0x0][0x3a0] ;  /* 0x0000e800ff067b82 */ /* 0x000e240000000a00 */
[----:B0-----:R-:W-:-:S05]  /*1940*/  IMAD.WIDE R2, R2, 0x4, R6 ;  /* 0x0000000402027825 */ /* 0x001fca00078e0206 */
[----:B------:R-:W2:Y:S01]  /*1950*/  LDG.E R5, desc[UR22][R2.64] ;  /* 0x0000001602057981 */ /* 0x000ea2000c1e1900 */
[----:B------:R-:W0:Y:S01]  /*1960*/  S2UR UR6, SR_CgaCtaId ;  /* 0x00000000000679c3 */ /* 0x000e220000008800 */
[----:B------:R-:W-:Y:S01]  /*1970*/  UMOV UR4, 0x400 ;  /* 0x0000040000047882 */ /* 0x000fe20000000000 */
[----:B------:R-:W-:Y:S01]  /*1980*/  UISETP.GE.U32.AND UP0, UPT, UR5, 0x2, UPT ;  /* 0x000000020500788c */ /* 0x000fe2000bf06070 */
[----:B------:R-:W1:Y:S01]  /*1990*/  S2R R6, SR_TID.X ;  /* 0x0000000000067919 */ /* 0x000e620000002100 */
[----:B------:R3:W-:Y:S01]  /*19a0*/  STG.E desc[UR22][R2.64], R4 ;  /* 0x0000000402007986 */ /* 0x0007e2000c101916 */
[----:B0-----:R-:W-:Y:S01]  /*19b0*/  ULEA UR6, UR6, UR4, 0x18 ;  /* 0x0000000406067291 */ /* 0x001fe2000f8ec0ff */
[----:B-1----:R-:W-:-:S05]  /*19c0*/  ISETP.NE.AND P1, PT, R6, RZ, PT ;  /* 0x000000ff0600720c */ /* 0x002fca0003f25270 */
[----:B------:R-:W-:Y:S02]  /*19d0*/  IADD3 R7, PT, PT, R6, UR6, RZ ;  /* 0x0000000606077c10 */ /* 0x000fe4000fffe0ff */
[----:B--2---:R-:W-:Y:S01]  /*19e0*/  ISETP.NE.AND P0, PT, R5, R4, PT ;  /* 0x000000040500720c */ /* 0x004fe20003f05270 */
[----:B------:R-:W-:-:S12]  /*19f0*/  HFMA2 R5, -RZ, RZ, 0, 5.9604644775390625e-08 ;  /* 0x00000001ff057431 */ /* 0x000fd800000001ff */
[----:B------:R3:W-:Y:S01]  /*1a00*/  @P0 STS.U8 [R6+UR6], R5 ;  /* 0x0000000506000988 */ /* 0x0007e20008000006 */
[----:B------:R-:W-:Y:S06]  /*1a10*/  BAR.SYNC.DEFER_BLOCKING 0x0 ;  /* 0x0000000000007b1d */ /* 0x000fec0000010000 */
[----:B------:R-:W-:Y:S05]  /*1a20*/  BRA.U !UP0, `(.L_x_17) ;  /* 0x0000000108287547 */ /* 0x000fea000b800000 */
.L_x_18:
[----:B------:R-:W-:Y:S02]  /*1a30*/  USHF.R.U32.HI UR4, URZ, 0x1, UR5 ;  /* 0x00000001ff047899 */ /* 0x000fe40008011605 */
[----:B------:R-:W-:-:S04]  /*1a40*/  UISETP.GT.U32.AND UP0, UPT, UR5, 0x3, UPT ;  /* 0x000000030500788c */ /* 0x000fc8000bf04070 */
[----:B------:R-:W-:Y:S01]  /*1a50*/  ISETP.GE.U32.AND P0, PT, R6, UR4, PT ;  /* 0x0000000406007c0c */ /* 0x000fe2000bf06070 */
[----:B------:R-:W-:-:S12]  /*1a60*/  UMOV UR5, UR4 ;  /* 0x0000000400057c82 */ /* 0x000fd80008000000 */
[----:B0--3--:R-:W-:Y:S04]  /*1a70*/  @!P0 LDS.U8 R2, [R7+UR4] ;  /* 0x0000000407028984 */ /* 0x009fe80008000000 */
[----:B------:R-:W0:Y:S02]  /*1a80*/  @!P0 LDS.U8 R3, [R6+UR6] ;  /* 0x0000000606038984 */ /* 0x000e240008000000 */
[----:B0-----:R-:W-:-:S05]  /*1a90*/  @!P0 IADD3 R2, PT, PT, R2, R3, RZ ;  /* 0x0000000302028210 */ /* 0x001fca0007ffe0ff */
[----:B------:R0:W-:Y:S01]  /*1aa0*/  @!P0 STS.U8 [R6+UR6], R2 ;  /* 0x0000000206008988 */ /* 0x0001e20008000006 */
[----:B------:R-:W-:Y:S06]  /*1ab0*/  BAR.SYNC.DEFER_BLOCKING 0x0 ;  /* 0x0000000000007b1d */ /* 0x000fec0000010000 */
[----:B------:R-:W-:Y:S05]  /*1ac0*/  BRA.U UP0, `(.L_x_18) ;  /* 0xfffffffd00d87547 */ /* 0x000fea000b83ffff */
.L_x_17:
[----:B------:R-:W-:Y:S05]  /*1ad0*/  @P1 EXIT ;  /* 0x000000000000194d */ /* 0x000fea0003800000 */
[----:B------:R-:W1:Y:S01]  /*1ae0*/  S2UR UR5, SR_CgaCtaId ;  /* 0x00000000000579c3 */ /* 0x000e620000008800 */
[----:B------:R-:W-:-:S07]  /*1af0*/  UMOV UR4, 0x400 ;  /* 0x0000040000047882 */ /* 0x000fce0000000000 */
[----:B0--3--:R-:W0:Y:S01]  /*1b00*/  LDC.64 R2, c[0x0][0x3a8] ;  /* 0x0000ea00ff027b82 */ /* 0x009e220000000a00 */
[----:B-1----:R-:W-:Y:S01]  /*1b10*/  ULEA UR4, UR5, UR4, 0x18 ;  /* 0x0000000405047291 */ /* 0x002fe2000f8ec0ff */
[----:B0-----:R-:W-:-:S08]  /*1b20*/  IMAD.WIDE.U32 R2, R0, 0x4, R2 ;  /* 0x0000000400027825 */ /* 0x001fd000078e0002 */
[----:B------:R-:W0:Y:S04]  /*1b30*/  LDS.U8 R5, [UR4] ;  /* 0x00000004ff057984 */ /* 0x000e280008000000 */
[----:B0-----:R-:W-:Y:S01]  /*1b40*/  STG.E desc[UR22][R2.64], R5 ;  /* 0x0000000502007986 */ /* 0x001fe2000c101916 */
[----:B------:R-:W-:Y:S05]  /*1b50*/  EXIT ;  /* 0x000000000000794d */ /* 0x000fea0003800000 */
.L_x_19:
[----:B------:R-:W-:-:S00]  /*1b60*/  BRA `(.L_x_19) ;  /* 0xfffffffc00fc7947 */ /* 0x000fc0000383ffff */
[----:B------:R-:W-:-:S00]  /*1b70*/  NOP ;  /* 0x0000000000007918 */ /* 0x000fc00000000000 */
        /* <DEDUP_REMOVED lines=8> */
.L_x_23:


//--------------------- .text._Z6reducePiii       --------------------------
	.section	.text._Z6reducePiii,"ax",@progbits
	.align	128
.text._Z6reducePiii:
        .type           _Z6reducePiii,@function
        .size           _Z6reducePiii,(.L_x_24 - _Z6reducePiii)
        .other          _Z6reducePiii,@"STO_CUDA_ENTRY STV_DEFAULT"
_Z6reducePiii:
[----:B------:R-:W-:Y:S01]  /*0000*/  LDC R1, c[0x0][0x37c] ;  /* 0x0000df00ff017b82 */ /* 0x000fe20000000800 */
[----:B------:R-:W0:Y:S01]  /*0010*/  S2R R4, SR_TID.X ;  /* 0x0000000000047919 */ /* 0x000e220000002100 */
[----:B------:R-:W0:Y:S01]  /*0020*/  LDCU UR4, c[0x0][0x388] ;  /* 0x00007100ff0477ac */ /* 0x000e220008000800 */
[----:B------:R-:W1:Y:S05]  /*0030*/  LDCU.64 UR8, c[0x0][0x358] ;  /* 0x00006b00ff0877ac */ /* 0x000e6a0008000a00 */
[----:B------:R-:W2:Y:S01]  /*0040*/  S2UR UR5, SR_CgaCtaId ;  /* 0x00000000000579c3 */ /* 0x000ea20000008800 */
[----:B------:R-:W3:Y:S01]  /*0050*/  LDCU UR6, c[0x0][0x38c] ;  /* 0x00007180ff0677ac */ /* 0x000ee20008000800 */
[----:B0-----:R-:W-:-:S13]  /*0060*/  ISETP.GE.U32.AND P1, PT, R4, UR4, PT ;  /* 0x0000000404007c0c */ /* 0x001fda000bf26070 */
[----:B------:R-:W0:Y:S02]  /*0070*/  @!P1 LDC.64 R2, c[0x0][0x380] ;  /* 0x0000e000ff029b82 */ /* 0x000e240000000a00 */
[----:B0-----:R-:W-:-:S06]  /*0080*/  @!P1 IMAD.WIDE.U32 R2, R4, 0x4, R2 ;  /* 0x0000000404029825 */ /* 0x001fcc00078e0002 */
[----:B-1----:R-:W4:Y:S01]  /*0090*/  @!P1 LDG.E R3, desc[UR8][R2.64] ;  /* 0x0000000802039981 */ /* 0x002f22000c1e1900 */
[----:B------:R-:W-:Y:S01]  /*00a0*/  UMOV UR4, 0x400 ;  /* 0x0000040000047882 */ /* 0x000fe20000000000 */
[----:B------:R-:W-:Y:S01]  /*00b0*/  ISETP.NE.AND P0, PT, R4, RZ, PT ;  /* 0x000000ff0400720c */ /* 0x000fe20003f05270 */
[----:B--2---:R-:W-:Y:S02]  /*00c0*/  ULEA UR4, UR5, UR4, 0x18 ;  /* 0x0000000405047291 */ /* 0x004fe4000f8ec0ff */
[----:B---3--:R-:W-:-:S04]  /*00d0*/  UIADD3 UR5, UPT, UPT, UR6, 0x1, URZ ;  /* 0x0000000106057890 */ /* 0x008fc8000fffe0ff */
[----:B------:R-:W-:Y:S01]  /*00e0*/  LEA R0, R4, UR4, 0x2 ;  /* 0x0000000404007c11 */ /* 0x000fe2000f8e10ff */
[----:B------:R-:W-:-:S04]  /*00f0*/  UISETP.GE.U32.AND UP0, UPT, UR5, 0x3, UPT ;  /* 0x000000030500788c */ /* 0x000fc8000bf06070 */
[----:B----4-:R0:W-:Y:S04]  /*0100*/  @!P1 STS [R0], R3 ;  /* 0x0000000300009388 */ /* 0x0101e80000000800 */
[----:B------:R0:W-:Y:S01]  /*0110*/  @P1 STS [R0], RZ ;  /* 0x000000ff00001388 */ /* 0x0001e20000000800 */
[----:B------:R-:W-:Y:S06]  /*0120*/  BAR.SYNC.DEFER_BLOCKING 0x0 ;  /* 0x0000000000007b1d */ /* 0x000fec0000010000 */
[----:B------:R-:W-:Y:S05]  /*0130*/  BRA.U !UP0, `(.L_x_20) ;  /* 0x0000000108347547 */ /* 0x000fea000b800000 */
[----:B------:R-:W-:-:S04]  /*0140*/  ULEA.HI UR4, UR6, UR6, URZ, 0x1 ;  /* 0x0000000606047291 */ /* 0x000fc8000f8f08ff */
[----:B------:R-:W-:-:S06]  /*0150*/  USHF.R.S32.HI UR4, URZ, 0x1, UR4 ;  /* 0x00000001ff047899 */ /* 0x000fcc0008011404 */
[----:B0-----:R-:W-:-:S07]  /*0160*/  IMAD.U32 R3, RZ, RZ, UR4 ;  /* 0x00000004ff037e24 */ /* 0x001fce000f8e00ff */
.L_x_21:
[----:B------:R-:W-:-:S13]  /*0170*/  ISETP.GE.U32.AND P1, PT, R4, R3, PT ;  /* 0x000000030400720c */ /* 0x000fda0003f26070 */
[----:B------:R-:W-:Y:S01]  /*0180*/  @!P1 IMAD R2, R3, 0x4, R0 ;  /* 0x0000000403029824 */ /* 0x000fe200078e0200 */
[----:B------:R-:W-:Y:S05]  /*0190*/  @!P1 LDS R5, [R0] ;  /* 0x0000000000059984 */ /* 0x000fea0000000800 */
[----:B------:R-:W0:Y:S02]  /*01a0*/  @!P1 LDS R2, [R2] ;  /* 0x0000000002029984 */ /* 0x000e240000000800 */
[----:B0-----:R-:W-:-:S05]  /*01b0*/  @!P1 IMAD.IADD R5, R2, 0x1, R5 ;  /* 0x0000000102059824 */ /* 0x001fca00078e0205 */
[----:B------:R1:W-:Y:S01]  /*01c0*/  @!P1 STS [R0], R5 ;  /* 0x0000000500009388 */ /* 0x0003e20000000800 */
[----:B------:R-:W-:Y:S01]  /*01d0*/  BAR.SYNC.DEFER_BLOCKING 0x0 ;  /* 0x0000000000007b1d */ /* 0x000fe20000010000 */
[----:B------:R-:W-:Y:S02]  /*01e0*/  ISETP.GT.U32.AND P1, PT, R3, 0x1, PT ;  /* 0x000000010300780c */ /* 0x000fe40003f24070 */
[----:B------:R-:W-:-:S11]  /*01f0*/  SHF.R.U32.HI R3, RZ, 0x1, R3 ;  /* 0x00000001ff037819 */ /* 0x000fd60000011603 */
[----:B-1----:R-:W-:Y:S05]  /*0200*/  @P1 BRA `(.L_x_21) ;  /* 0xfffffffc00d81947 */ /* 0x002fea000383ffff */
.L_x_20:
[----:B------:R-:W-:Y:S05]  /*0210*/  @P0 EXIT ;  /* 0x000000000000094d */ /* 0x000fea0003800000 */
[----:B------:R-:W1:Y:S01]  /*0220*/  S2UR UR5, SR_CgaCtaId ;  /* 0x00000000000579c3 */ /* 0x000e620000008800 */
[----:B------:R-:W-:-:S07]  /*0230*/  UMOV UR4, 0x400 ;  /* 0x0000040000047882 */ /* 0x000fce0000000000 */
[----:B0-----:R-:W0:Y:S01]  /*0240*/  LDC.64 R2, c[0x0][0x380] ;  /* 0x0000e000ff027b82 */ /* 0x001e220000000a00 */
[----:B-1----:R-:W-:-:S09]  /*0250*/  ULEA UR4, UR5, UR4, 0x18 ;  /* 0x0000000405047291 */ /* 0x002fd2000f8ec0ff */
[----:B------:R-:W0:Y:S04]  /*0260*/  LDS R5, [UR4] ;  /* 0x00000004ff057984 */ /* 0x000e280008000800 */
[----:B0-----:R-:W-:Y:S01]  /*0270*/  STG.E desc[UR8][R2.64], R5 ;  /* 0x0000000502007986 */ /* 0x001fe2000c101908 */
[----:B------:R-:W-:Y:S05]  /*0280*/  EXIT ;  /* 0x000000000000794d */ /* 0x000fea0003800000 */
.L_x_22:
        /* <DEDUP_REMOVED lines=15> */
.L_x_24:


//--------------------- .nv.shared._Z20find_nearest_clusteriiiPfS_PiS0_ --------------------------
	.section	.nv.shared._Z20find_nearest_clusteriiiPfS_PiS0_,"aw",@nobits
	.sectionflags	@""
	.align	16
	.zero		1024


//--------------------- .nv.shared.reserved.0     --------------------------
	.section	.nv.shared.reserved.0,"aw",@nobits
	.weak		__nv_reservedSMEM_offset_0_alias
	.size		__nv_reservedSMEM_offset_0_alias, 0, 64
	.other		__nv_reservedSMEM_offset_0_alias,@"STO_CUDA_RESERVED_SHARED STV_DEFAULT"
__nv_reservedSMEM_offset_0_alias:
	.zero		0
	.zero		64


//--------------------- .nv.shared._Z6reducePiii  --------------------------
	.section	.nv.shared._Z6reducePiii,"aw",@nobits
	.sectionflags	@""
	.align	16
	.zero		1024


//--------------------- .nv.constant0._Z20find_nearest_clusteriiiPfS_PiS0_ --------------------------
	.section	.nv.constant0._Z20find_nearest_clusteriiiPfS_PiS0_,"a",@progbits
	.sectionflags	@""
	.align	4
.nv.constant0._Z20find_nearest_clusteriiiPfS_PiS0_:
	.zero		944


//--------------------- .nv.constant0._Z6reducePiii --------------------------
	.section	.nv.constant0._Z6reducePiii,"a",@progbits
	.sectionflags	@""
	.align	4
.nv.constant0._Z6reducePiii:
	.zero		912


//--------------------- SYMBOLS --------------------------

	.type		.nv.reservedSmem.offset0,@object
	.size		.nv.reservedSmem.offset0,0x4
	.type		.nv.reservedSmem.cap,@object
	.size		.nv.reservedSmem.cap,0x4
